	.target	sm_100a

	.elftype	@"ET_EXEC"


//--------------------- .note.nv.tkinfo           --------------------------
	.section	.note.nv.tkinfo,"",@"SHT_NOTE"
	.sectionflags	@"SHF_NOTE_NV_TKINFO"
	.tkinfo
        /*0018*/ 	.word	0x00000002
        /*0030*/ 	.string	""
        /*0030*/ 	.string	"ptxas"
        /*0030*/ 	.string	"Cuda compilation tools, release 13.0, V13.0.88"
        /*0030*/ 	.string	"Build cuda_13.0.r13.0/compiler.36424714_0"
        /*0030*/ 	.string	"-arch sm_100a -m 64 "



//--------------------- .note.nv.cuinfo           --------------------------
	.section	.note.nv.cuinfo,"",@"SHT_NOTE"
	.sectionflags	@"SHF_NOTE_NV_CUINFO"
        /*0018*/ 	.short	0x0002
        /*001a*/ 	.short	0x0064
        /*001c*/ 	.short	0x0082
	.zero		2


//--------------------- .nv.info                  --------------------------
	.section	.nv.info,"",@"SHT_CUDA_INFO"
	.align	4


	//----- nvinfo : EIATTR_REGCOUNT
	.align		4
        /*0000*/ 	.byte	0x04, 0x2f
        /*0002*/ 	.short	(.L_19 - .L_18)
	.align		4
.L_18:
        /*0004*/ 	.word	index@(_ZN7cutlass13device_kernelINS_4gemm6kernel13GemmUniversalIN4cute5tupleIJiiiiEEENS1_10collective13CollectiveMmaINS1_35MainloopSm100TmaUmmaWarpSpecializedILi27ELi2ELi4ENS5_IJNS4_1CILi2EEENSA_ILi4EEENSA_ILi1EEEEEEEENS5_IJNSA_ILi64EEESG_SG_EEENS_12float_e5m2_tENS5_IJlSD_lEEESI_SJ_NS4_8TiledMMAINS4_8MMA_AtomIJNS4_10MMA_TraitsINS4_19SM100_MMA_F8F6F4_SSEJSI_SI_fSG_SG_NS4_17integral_constantINS4_4UMMA5MajorELSQ_0EEESR_NSO_INSP_7ScaleInELSS_0EEEST_EEEEEENS4_6LayoutINS5_IJSD_SD_SD_EEENS5_IJNSA_ILi0EEESY_SY_EEEEENS5_IJNS4_10UnderscoreES11_S11_EEEEENS4_23SM90_TMA_LOAD_MULTICASTENS4_14ComposedLayoutINS4_7SwizzleILi2ELi4ELi3EEENS4_18smem_ptr_flag_bitsILi8EEENSW_INS5_IJNSA_ILi8EEESG_EEENS5_IJSG_SD_EEEEEEEvNS4_8identityES14_S1E_vS1F_EENS_8epilogue10collective18CollectiveEpilogueINS1H_23Sm100TmaWarpSpecializedILi1ELi1ELi32ELb0ELb0EEEJSH_NS5_IJNSW_ISG_SD_EES1M_EEESI_SJ_SI_SJ_NS1H_6fusion15FusionCallbacksIS1L_NS1O_17LinearCombinationISI_fSI_fLNS_15FloatRoundStyleE2EEESH_S1N_JEEENS4_5SM1004TMEM4LOAD26SM100_TMEM_LOAD_16dp32b32xENS4_13SM90_TMA_LOADES1E_NS4_39AutoVectorizingCopyWithAssumedAlignmentILi128EEENS4_14SM90_TMA_STOREES1E_S20_S20_EEEvvEEEEvNT_6ParamsE)
        /*0008*/ 	.word	0x00000059


	//----- nvinfo : EIATTR_FRAME_SIZE
	.align		4
.L_19:
        /*000c*/ 	.byte	0x04, 0x11
        /*000e*/ 	.short	(.L_21 - .L_20)
	.align		4
.L_20:
        /*0010*/ 	.word	index@($__internal_2_$__cuda_sm10x_tcgen05_guardrail_trap_unallocated_columns_being_dealloced)
        /*0014*/ 	.word	0x00000000


	//----- nvinfo : EIATTR_FRAME_SIZE
	.align		4
.L_21:
        /*0018*/ 	.byte	0x04, 0x11
        /*001a*/ 	.short	(.L_23 - .L_22)
	.align		4
.L_22:
        /*001c*/ 	.word	index@($__internal_1_$__cuda_sm10x_tcgen05_guardrail_trap_phase_invalid_during_alloc)
        /*0020*/ 	.word	0x00000000


	//----- nvinfo : EIATTR_FRAME_SIZE
	.align		4
.L_23:
        /*0024*/ 	.byte	0x04, 0x11
        /*0026*/ 	.short	(.L_25 - .L_24)
	.align		4
.L_24:
        /*0028*/ 	.word	index@($__internal_0_$__cuda_sm10x_tcgen05_guardrail_trap_col_being_dealloced_not_returned_by_alloc)
        /*002c*/ 	.word	0x00000000


	//----- nvinfo : EIATTR_FRAME_SIZE
	.align		4
.L_25:
        /*0030*/ 	.byte	0x04, 0x11
        /*0032*/ 	.short	(.L_27 - .L_26)
	.align		4
.L_26:
        /*0034*/ 	.word	index@(_ZN7cutlass13device_kernelINS_4gemm6kernel13GemmUniversalIN4cute5tupleIJiiiiEEENS1_10collective13CollectiveMmaINS1_35MainloopSm100TmaUmmaWarpSpecializedILi27ELi2ELi4ENS5_IJNS4_1CILi2EEENSA_ILi4EEENSA_ILi1EEEEEEEENS5_IJNSA_ILi64EEESG_SG_EEENS_12float_e5m2_tENS5_IJlSD_lEEESI_SJ_NS4_8TiledMMAINS4_8MMA_AtomIJNS4_10MMA_TraitsINS4_19SM100_MMA_F8F6F4_SSEJSI_SI_fSG_SG_NS4_17integral_constantINS4_4UMMA5MajorELSQ_0EEESR_NSO_INSP_7ScaleInELSS_0EEEST_EEEEEENS4_6LayoutINS5_IJSD_SD_SD_EEENS5_IJNSA_ILi0EEESY_SY_EEEEENS5_IJNS4_10UnderscoreES11_S11_EEEEENS4_23SM90_TMA_LOAD_MULTICASTENS4_14ComposedLayoutINS4_7SwizzleILi2ELi4ELi3EEENS4_18smem_ptr_flag_bitsILi8EEENSW_INS5_IJNSA_ILi8EEESG_EEENS5_IJSG_SD_EEEEEEEvNS4_8identityES14_S1E_vS1F_EENS_8epilogue10collective18CollectiveEpilogueINS1H_23Sm100TmaWarpSpecializedILi1ELi1ELi32ELb0ELb0EEEJSH_NS5_IJNSW_ISG_SD_EES1M_EEESI_SJ_SI_SJ_NS1H_6fusion15FusionCallbacksIS1L_NS1O_17LinearCombinationISI_fSI_fLNS_15FloatRoundStyleE2EEESH_S1N_JEEENS4_5SM1004TMEM4LOAD26SM100_TMEM_LOAD_16dp32b32xENS4_13SM90_TMA_LOADES1E_NS4_39AutoVectorizingCopyWithAssumedAlignmentILi128EEENS4_14SM90_TMA_STOREES1E_S20_S20_EEEvvEEEEvNT_6ParamsE)
        /*0038*/ 	.word	0x00000000


	//----- nvinfo : EIATTR_MIN_STACK_SIZE
	.align		4
.L_27:
        /*003c*/ 	.byte	0x04, 0x12
        /*003e*/ 	.short	(.L_29 - .L_28)
	.align		4
.L_28:
        /*0040*/ 	.word	index@(_ZN7cutlass13device_kernelINS_4gemm6kernel13GemmUniversalIN4cute5tupleIJiiiiEEENS1_10collective13CollectiveMmaINS1_35MainloopSm100TmaUmmaWarpSpecializedILi27ELi2ELi4ENS5_IJNS4_1CILi2EEENSA_ILi4EEENSA_ILi1EEEEEEEENS5_IJNSA_ILi64EEESG_SG_EEENS_12float_e5m2_tENS5_IJlSD_lEEESI_SJ_NS4_8TiledMMAINS4_8MMA_AtomIJNS4_10MMA_TraitsINS4_19SM100_MMA_F8F6F4_SSEJSI_SI_fSG_SG_NS4_17integral_constantINS4_4UMMA5MajorELSQ_0EEESR_NSO_INSP_7ScaleInELSS_0EEEST_EEEEEENS4_6LayoutINS5_IJSD_SD_SD_EEENS5_IJNSA_ILi0EEESY_SY_EEEEENS5_IJNS4_10UnderscoreES11_S11_EEEEENS4_23SM90_TMA_LOAD_MULTICASTENS4_14ComposedLayoutINS4_7SwizzleILi2ELi4ELi3EEENS4_18smem_ptr_flag_bitsILi8EEENSW_INS5_IJNSA_ILi8EEESG_EEENS5_IJSG_SD_EEEEEEEvNS4_8identityES14_S1E_vS1F_EENS_8epilogue10collective18CollectiveEpilogueINS1H_23Sm100TmaWarpSpecializedILi1ELi1ELi32ELb0ELb0EEEJSH_NS5_IJNSW_ISG_SD_EES1M_EEESI_SJ_SI_SJ_NS1H_6fusion15FusionCallbacksIS1L_NS1O_17LinearCombinationISI_fSI_fLNS_15FloatRoundStyleE2EEESH_S1N_JEEENS4_5SM1004TMEM4LOAD26SM100_TMEM_LOAD_16dp32b32xENS4_13SM90_TMA_LOADES1E_NS4_39AutoVectorizingCopyWithAssumedAlignmentILi128EEENS4_14SM90_TMA_STOREES1E_S20_S20_EEEvvEEEEvNT_6ParamsE)
        /*0044*/ 	.word	0x00000000
.L_29:


//--------------------- .nv.compat                --------------------------
	.section	.nv.compat,"",@"SHT_CUDA_COMPAT_INFO"
	.align	4
        /*0000*/ 	.byte	0x02, 0x09, 0x01, 0x00, 0x02, 0x02, 0x02, 0x00, 0x02, 0x05, 0x05, 0x00, 0x03, 0x07, 0x01, 0x01
        /*0010*/ 	.byte	0x02, 0x03, 0x01, 0x00, 0x02, 0x06, 0x01, 0x00, 0x04, 0x0b, 0x08, 0x00, 0x09, 0x00, 0x00, 0x00
        /*0020*/ 	.byte	0x00, 0x00, 0x00, 0x00


//--------------------- .nv.info._ZN7cutlass13device_kernelINS_4gemm6kernel13GemmUniversalIN4cute5tupleIJiiiiEEENS1_10collective13CollectiveMmaINS1_35MainloopSm100TmaUmmaWarpSpecializedILi27ELi2ELi4ENS5_IJNS4_1CILi2EEENSA_ILi4EEENSA_ILi1EEEEEEEENS5_IJNSA_ILi64EEESG_SG_EEENS_12float_e5m2_tENS5_IJlSD_lEEESI_SJ_NS4_8TiledMMAINS4_8MMA_AtomIJNS4_10MMA_TraitsINS4_19SM100_MMA_F8F6F4_SSEJSI_SI_fSG_SG_NS4_17integral_constantINS4_4UMMA5MajorELSQ_0EEESR_NSO_INSP_7ScaleInELSS_0EEEST_EEEEEENS4_6LayoutINS5_IJSD_SD_SD_EEENS5_IJNSA_ILi0EEESY_SY_EEEEENS5_IJNS4_10UnderscoreES11_S11_EEEEENS4_23SM90_TMA_LOAD_MULTICASTENS4_14ComposedLayoutINS4_7SwizzleILi2ELi4ELi3EEENS4_18smem_ptr_flag_bitsILi8EEENSW_INS5_IJNSA_ILi8EEESG_EEENS5_IJSG_SD_EEEEEEEvNS4_8identityES14_S1E_vS1F_EENS_8epilogue10collective18CollectiveEpilogueINS1H_23Sm100TmaWarpSpecializedILi1ELi1ELi32ELb0ELb0EEEJSH_NS5_IJNSW_ISG_SD_EES1M_EEESI_SJ_SI_SJ_NS1H_6fusion15FusionCallbacksIS1L_NS1O_17LinearCombinationISI_fSI_fLNS_15FloatRoundStyleE2EEESH_S1N_JEEENS4_5SM1004TMEM4LOAD26SM100_TMEM_LOAD_16dp32b32xENS4_13SM90_TMA_LOADES1E_NS4_39AutoVectorizingCopyWithAssumedAlignmentILi128EEENS4_14SM90_TMA_STOREES1E_S20_S20_EEEvvEEEEvNT_6ParamsE --------------------------
	.section	.nv.info._ZN7cutlass13device_kernelINS_4gemm6kernel13GemmUniversalIN4cute5tupleIJiiiiEEENS1_10collective13CollectiveMmaINS1_35MainloopSm100TmaUmmaWarpSpecializedILi27ELi2ELi4ENS5_IJNS4_1CILi2EEENSA_ILi4EEENSA_ILi1EEEEEEEENS5_IJNSA_ILi64EEESG_SG_EEENS_12float_e5m2_tENS5_IJlSD_lEEESI_SJ_NS4_8TiledMMAINS4_8MMA_AtomIJNS4_10MMA_TraitsINS4_19SM100_MMA_F8F6F4_SSEJSI_SI_fSG_SG_NS4_17integral_constantINS4_4UMMA5MajorELSQ_0EEESR_NSO_INSP_7ScaleInELSS_0EEEST_EEEEEENS4_6LayoutINS5_IJSD_SD_SD_EEENS5_IJNSA_ILi0EEESY_SY_EEEEENS5_IJNS4_10UnderscoreES11_S11_EEEEENS4_23SM90_TMA_LOAD_MULTICASTENS4_14ComposedLayoutINS4_7SwizzleILi2ELi4ELi3EEENS4_18smem_ptr_flag_bitsILi8EEENSW_INS5_IJNSA_ILi8EEESG_EEENS5_IJSG_SD_EEEEEEEvNS4_8identityES14_S1E_vS1F_EENS_8epilogue10collective18CollectiveEpilogueINS1H_23Sm100TmaWarpSpecializedILi1ELi1ELi32ELb0ELb0EEEJSH_NS5_IJNSW_ISG_SD_EES1M_EEESI_SJ_SI_SJ_NS1H_6fusion15FusionCallbacksIS1L_NS1O_17LinearCombinationISI_fSI_fLNS_15FloatRoundStyleE2EEESH_S1N_JEEENS4_5SM1004TMEM4LOAD26SM100_TMEM_LOAD_16dp32b32xENS4_13SM90_TMA_LOADES1E_NS4_39AutoVectorizingCopyWithAssumedAlignmentILi128EEENS4_14SM90_TMA_STOREES1E_S20_S20_EEEvvEEEEvNT_6ParamsE,"",@"SHT_CUDA_INFO"
	.sectionflags	@""
	.align	4


	//----- nvinfo : EIATTR_CUDA_API_VERSION
	.align		4
        /*0000*/ 	.byte	0x04, 0x37
        /*0002*/ 	.short	(.L_31 - .L_30)
.L_30:
        /*0004*/ 	.word	0x00000082


	//----- nvinfo : EIATTR_KPARAM_INFO
	.align		4
.L_31:
        /*0008*/ 	.byte	0x04, 0x17
        /*000a*/ 	.short	(.L_33 - .L_32)
.L_32:
        /*000c*/ 	.word	0x00000000
        /*0010*/ 	.short	0x0000
        /*0012*/ 	.short	0x0000
        /*0014*/ 	.byte	0x00, 0xf0, 0x01, 0x20


	//----- nvinfo : EIATTR_AT_ENTRY_FRAGMENTS
	.align		4
.L_33:
        /*0018*/ 	.byte	0x04, 0x4f
        /*001a*/ 	.short	(.L_35 - .L_34)


	//   ....[0]....
.L_34:
        /*001c*/ 	.word	0x00000006


	//----- nvinfo : EIATTR_RESERVED_SMEM_USED
	.align		4
.L_35:
        /*0020*/ 	.byte	0x01, 0x41
	.zero		2


	//----- nvinfo : EIATTR_SPARSE_MMA_MASK
	.align		4
        /*0024*/ 	.byte	0x03, 0x50
        /*0026*/ 	.short	0x0000


	//----- nvinfo : EIATTR_TCGEN05_1CTA_USED
	.align		4
        /*0028*/ 	.byte	0x01, 0x51
	.zero		2


	//----- nvinfo : EIATTR_MAXREG_COUNT
	.align		4
        /*002c*/ 	.byte	0x03, 0x1b
        /*002e*/ 	.short	0x00ff


	//----- nvinfo : EIATTR_NUM_BARRIERS
	.align		4
        /*0030*/ 	.byte	0x02, 0x4c
        /*0032*/ 	.byte	0x07
	.zero		1


	//----- nvinfo : EIATTR_EXTERNS
	.align		4
        /*0034*/ 	.byte	0x04, 0x0f
        /*0036*/ 	.short	(.L_37 - .L_36)


	//   ....[0]....
	.align		4
.L_36:
        /*0038*/ 	.word	index@(__assertfail)


	//----- nvinfo : EIATTR_MERCURY_ISA_VERSION
	.align		4
.L_37:
        /*003c*/ 	.byte	0x03, 0x5f
        /*003e*/ 	.short	0x0101


	//----- nvinfo : EIATTR_INT_WARP_WIDE_INSTR_OFFSETS
	.align		4
        /*0040*/ 	.byte	0x04, 0x31
        /*0042*/ 	.short	(.L_39 - .L_38)


	//   ....[0]....
.L_38:
        /*0044*/ 	.word	0x00004ca0


	//   ....[1]....
        /*0048*/ 	.word	0x00004cd0


	//   ....[2]....
        /*004c*/ 	.word	0x00004d20


	//   ....[3]....
        /*0050*/ 	.word	0x000057b0


	//   ....[4]....
        /*0054*/ 	.word	0x00005860


	//----- nvinfo : EIATTR_COOP_GROUP_MASK_REGIDS
	.align		4
.L_39:
        /*0058*/ 	.byte	0x04, 0x29
        /*005a*/ 	.short	(.L_41 - .L_40)


	//   ....[0]....
.L_40:
        /*005c*/ 	.word	0xffffffff


	//   ....[1]....
        /*0060*/ 	.word	0xffffffff


	//   ....[2]....
        /*0064*/ 	.word	0xffffffff


	//   ....[3]....
        /*0068*/ 	.word	0xffffffff


	//   ....[4]....
        /*006c*/ 	.word	0xffffffff


	//   ....[5]....
        /*0070*/ 	.word	0xffffffff


	//   ....[6]....
        /*0074*/ 	.word	0xffffffff


	//   ....[7]....
        /*0078*/ 	.word	0xffffffff


	//   ....[8]....
        /*007c*/ 	.word	0xffffffff


	//   ....[9]....
        /*0080*/ 	.word	0xffffffff


	//   ....[10]....
        /*0084*/ 	.word	0xffffffff


	//   ....[11]....
        /*0088*/ 	.word	0xffffffff


	//   ....[12]....
        /*008c*/ 	.word	0xffffffff


	//   ....[13]....
        /*0090*/ 	.word	0xffffffff


	//----- nvinfo : EIATTR_COOP_GROUP_INSTR_OFFSETS
	.align		4
.L_41:
        /*0094*/ 	.byte	0x04, 0x28
        /*0096*/ 	.short	(.L_43 - .L_42)


	//   ....[0]....
.L_42:
        /*0098*/ 	.word	0x00000090


	//   ....[1]....
        /*009c*/ 	.word	0x000004d0


	//   ....[2]....
        /*00a0*/ 	.word	0x00000990


	//   ....[3]....
        /*00a4*/ 	.word	0x00000ad0


	//   ....[4]....
        /*00a8*/ 	.word	0x00000bd0


	//   ....[5]....
        /*00ac*/ 	.word	0x00000d40


	//   ....[6]....
        /*00b0*/ 	.word	0x00000ee0


	//   ....[7]....
        /*00b4*/ 	.word	0x000010a0


	//   ....[8]....
        /*00b8*/ 	.word	0x00002470


	//   ....[9]....
        /*00bc*/ 	.word	0x00003f80


	//   ....[10]....
        /*00c0*/ 	.word	0x00004190


	//   ....[11]....
        /*00c4*/ 	.word	0x000041c0


	//   ....[12]....
        /*00c8*/ 	.word	0x00004b90


	//   ....[13]....
        /*00cc*/ 	.word	0x00004dc0


	//----- nvinfo : EIATTR_VRC_CTA_INIT_COUNT
	.align		4
.L_43:
        /*00d0*/ 	.byte	0x02, 0x4a
        /*00d2*/ 	.byte	0x80
	.zero		1


	//----- nvinfo : EIATTR_SYSCALL_OFFSETS
	.align		4
        /*00d4*/ 	.byte	0x04, 0x46
        /*00d6*/ 	.short	(.L_45 - .L_44)


	//   ....[0]....
.L_44:
        /*00d8*/ 	.word	0x00006330


	//   ....[1]....
        /*00dc*/ 	.word	0x00006470


	//   ....[2]....
        /*00e0*/ 	.word	0x00006be0


	//----- nvinfo : EIATTR_MBARRIER_INSTR_OFFSETS
	.align		4
.L_45:
        /*00e4*/ 	.byte	0x04, 0x39
        /*00e6*/ 	.short	(.L_47 - .L_46)


	//   ....[0]....
.L_46:
        /*00e8*/ 	.word	0x00000610
        /*00ec*/ 	.word	0x000000ff
        /*00f0*/ 	.word	0x00000000
        /*00f4*/ 	.short	0x0100
        /*00f6*/ 	.byte	0x06
	.zero		1


	//   ....[1]....
        /*00f8*/ 	.word	0x00000620
        /*00fc*/ 	.word	0x000000ff
        /*0100*/ 	.word	0x000000d8
        /*0104*/ 	.short	0x0100
        /*0106*/ 	.byte	0x06
	.zero		1


	//   ....[2]....
        /*0108*/ 	.word	0x00000630
        /*010c*/ 	.word	0x000000ff
        /*0110*/ 	.word	0x00000008
        /*0114*/ 	.short	0x0100
        /*0116*/ 	.byte	0x06
	.zero		1


	//   ....[3]....
        /*0118*/ 	.word	0x00000640
        /*011c*/ 	.word	0x000000ff
        /*0120*/ 	.word	0x000000e0
        /*0124*/ 	.short	0x0100
        /*0126*/ 	.byte	0x06
	.zero		1


	//   ....[4]....
        /*0128*/ 	.word	0x00000650
        /*012c*/ 	.word	0x000000ff
        /*0130*/ 	.word	0x00000010
        /*0134*/ 	.short	0x0100
        /*0136*/ 	.byte	0x06
	.zero		1


	//   ....[5]....
        /*0138*/ 	.word	0x00000660
        /*013c*/ 	.word	0x000000ff
        /*0140*/ 	.word	0x000000e8
        /*0144*/ 	.short	0x0100
        /*0146*/ 	.byte	0x06
	.zero		1


	//   ....[6]....
        /*0148*/ 	.word	0x00000670
        /*014c*/ 	.word	0x000000ff
        /*0150*/ 	.word	0x00000018
        /*0154*/ 	.short	0x0100
        /*0156*/ 	.byte	0x06
	.zero		1


	//   ....[7]....
        /*0158*/ 	.word	0x00000680
        /*015c*/ 	.word	0x000000ff
        /*0160*/ 	.word	0x000000f0
        /*0164*/ 	.short	0x0100
        /*0166*/ 	.byte	0x06
	.zero		1


	//   ....[8]....
        /*0168*/ 	.word	0x00000690
        /*016c*/ 	.word	0x000000ff
        /*0170*/ 	.word	0x00000020
        /*0174*/ 	.short	0x0100
        /*0176*/ 	.byte	0x06
	.zero		1


	//   ....[9]....
        /*0178*/ 	.word	0x000006a0
        /*017c*/ 	.word	0x000000ff
        /*0180*/ 	.word	0x000000f8
        /*0184*/ 	.short	0x0100
        /*0186*/ 	.byte	0x06
	.zero		1


	//   ....[10]....
        /*0188*/ 	.word	0x000006b0
        /*018c*/ 	.word	0x000000ff
        /*0190*/ 	.word	0x00000028
        /*0194*/ 	.short	0x0100
        /*0196*/ 	.byte	0x06
	.zero		1


	//   ....[11]....
        /*0198*/ 	.word	0x000006c0
        /*019c*/ 	.word	0x000000ff
        /*01a0*/ 	.word	0x00000100
        /*01a4*/ 	.short	0x0100
        /*01a6*/ 	.byte	0x06
	.zero		1


	//   ....[12]....
        /*01a8*/ 	.word	0x000006d0
        /*01ac*/ 	.word	0x000000ff
        /*01b0*/ 	.word	0x00000030
        /*01b4*/ 	.short	0x0100
        /*01b6*/ 	.byte	0x06
	.zero		1


	//   ....[13]....
        /*01b8*/ 	.word	0x000006e0
        /*01bc*/ 	.word	0x000000ff
        /*01c0*/ 	.word	0x00000108
        /*01c4*/ 	.short	0x0100
        /*01c6*/ 	.byte	0x06
	.zero		1


	//   ....[14]....
        /*01c8*/ 	.word	0x000006f0
        /*01cc*/ 	.word	0x000000ff
        /*01d0*/ 	.word	0x00000038
        /*01d4*/ 	.short	0x0100
        /*01d6*/ 	.byte	0x06
	.zero		1


	//   ....[15]....
        /*01d8*/ 	.word	0x00000700
        /*01dc*/ 	.word	0x000000ff
        /*01e0*/ 	.word	0x00000110
        /*01e4*/ 	.short	0x0100
        /*01e6*/ 	.byte	0x06
	.zero		1


	//   ....[16]....
        /*01e8*/ 	.word	0x00000710
        /*01ec*/ 	.word	0x000000ff
        /*01f0*/ 	.word	0x00000040
        /*01f4*/ 	.short	0x0100
        /*01f6*/ 	.byte	0x06
	.zero		1


	//   ....[17]....
        /*01f8*/ 	.word	0x00000720
        /*01fc*/ 	.word	0x000000ff
        /*0200*/ 	.word	0x00000118
        /*0204*/ 	.short	0x0100
        /*0206*/ 	.byte	0x06
	.zero		1


	//   ....[18]....
        /*0208*/ 	.word	0x00000730
        /*020c*/ 	.word	0x000000ff
        /*0210*/ 	.word	0x00000048
        /*0214*/ 	.short	0x0100
        /*0216*/ 	.byte	0x06
	.zero		1


	//   ....[19]....
        /*0218*/ 	.word	0x00000740
        /*021c*/ 	.word	0x000000ff
        /*0220*/ 	.word	0x00000120
        /*0224*/ 	.short	0x0100
        /*0226*/ 	.byte	0x06
	.zero		1


	//   ....[20]....
        /*0228*/ 	.word	0x00000750
        /*022c*/ 	.word	0x000000ff
        /*0230*/ 	.word	0x00000050
        /*0234*/ 	.short	0x0100
        /*0236*/ 	.byte	0x06
	.zero		1


	//   ....[21]....
        /*0238*/ 	.word	0x00000760
        /*023c*/ 	.word	0x000000ff
        /*0240*/ 	.word	0x00000128
        /*0244*/ 	.short	0x0100
        /*0246*/ 	.byte	0x06
	.zero		1


	//   ....[22]....
        /*0248*/ 	.word	0x00000770
        /*024c*/ 	.word	0x000000ff
        /*0250*/ 	.word	0x00000058
        /*0254*/ 	.short	0x0100
        /*0256*/ 	.byte	0x06
	.zero		1


	//   ....[23]....
        /*0258*/ 	.word	0x00000780
        /*025c*/ 	.word	0x000000ff
        /*0260*/ 	.word	0x00000130
        /*0264*/ 	.short	0x0100
        /*0266*/ 	.byte	0x06
	.zero		1


	//   ....[24]....
        /*0268*/ 	.word	0x00000790
        /*026c*/ 	.word	0x000000ff
        /*0270*/ 	.word	0x00000060
        /*0274*/ 	.short	0x0100
        /*0276*/ 	.byte	0x06
	.zero		1


	//   ....[25]....
        /*0278*/ 	.word	0x000007a0
        /*027c*/ 	.word	0x000000ff
        /*0280*/ 	.word	0x00000138
        /*0284*/ 	.short	0x0100
        /*0286*/ 	.byte	0x06
	.zero		1


	//   ....[26]....
        /*0288*/ 	.word	0x000007b0
        /*028c*/ 	.word	0x000000ff
        /*0290*/ 	.word	0x00000068
        /*0294*/ 	.short	0x0100
        /*0296*/ 	.byte	0x06
	.zero		1


	//   ....[27]....
        /*0298*/ 	.word	0x000007c0
        /*029c*/ 	.word	0x000000ff
        /*02a0*/ 	.word	0x00000140
        /*02a4*/ 	.short	0x0100
        /*02a6*/ 	.byte	0x06
	.zero		1


	//   ....[28]....
        /*02a8*/ 	.word	0x000007d0
        /*02ac*/ 	.word	0x000000ff
        /*02b0*/ 	.word	0x00000070
        /*02b4*/ 	.short	0x0100
        /*02b6*/ 	.byte	0x06
	.zero		1


	//   ....[29]....
        /*02b8*/ 	.word	0x000007e0
        /*02bc*/ 	.word	0x000000ff
        /*02c0*/ 	.word	0x00000148
        /*02c4*/ 	.short	0x0100
        /*02c6*/ 	.byte	0x06
	.zero		1


	//   ....[30]....
        /*02c8*/ 	.word	0x000007f0
        /*02cc*/ 	.word	0x000000ff
        /*02d0*/ 	.word	0x00000078
        /*02d4*/ 	.short	0x0100
        /*02d6*/ 	.byte	0x06
	.zero		1


	//   ....[31]....
        /*02d8*/ 	.word	0x00000800
        /*02dc*/ 	.word	0x000000ff
        /*02e0*/ 	.word	0x00000150
        /*02e4*/ 	.short	0x0100
        /*02e6*/ 	.byte	0x06
	.zero		1


	//   ....[32]....
        /*02e8*/ 	.word	0x00000810
        /*02ec*/ 	.word	0x000000ff
        /*02f0*/ 	.word	0x00000080
        /*02f4*/ 	.short	0x0100
        /*02f6*/ 	.byte	0x06
	.zero		1


	//   ....[33]....
        /*02f8*/ 	.word	0x00000820
        /*02fc*/ 	.word	0x000000ff
        /*0300*/ 	.word	0x00000158
        /*0304*/ 	.short	0x0100
        /*0306*/ 	.byte	0x06
	.zero		1


	//   ....[34]....
        /*0308*/ 	.word	0x00000830
        /*030c*/ 	.word	0x000000ff
        /*0310*/ 	.word	0x00000088
        /*0314*/ 	.short	0x0100
        /*0316*/ 	.byte	0x06
	.zero		1


	//   ....[35]....
        /*0318*/ 	.word	0x00000840
        /*031c*/ 	.word	0x000000ff
        /*0320*/ 	.word	0x00000160
        /*0324*/ 	.short	0x0100
        /*0326*/ 	.byte	0x06
	.zero		1


	//   ....[36]....
        /*0328*/ 	.word	0x00000850
        /*032c*/ 	.word	0x000000ff
        /*0330*/ 	.word	0x00000090
        /*0334*/ 	.short	0x0100
        /*0336*/ 	.byte	0x06
	.zero		1


	//   ....[37]....
        /*0338*/ 	.word	0x00000860
        /*033c*/ 	.word	0x000000ff
        /*0340*/ 	.word	0x00000168
        /*0344*/ 	.short	0x0100
        /*0346*/ 	.byte	0x06
	.zero		1


	//   ....[38]....
        /*0348*/ 	.word	0x00000870
        /*034c*/ 	.word	0x000000ff
        /*0350*/ 	.word	0x00000098
        /*0354*/ 	.short	0x0100
        /*0356*/ 	.byte	0x06
	.zero		1


	//   ....[39]....
        /*0358*/ 	.word	0x00000880
        /*035c*/ 	.word	0x000000ff
        /*0360*/ 	.word	0x00000170
        /*0364*/ 	.short	0x0100
        /*0366*/ 	.byte	0x06
	.zero		1


	//   ....[40]....
        /*0368*/ 	.word	0x00000890
        /*036c*/ 	.word	0x000000ff
        /*0370*/ 	.word	0x000000a0
        /*0374*/ 	.short	0x0100
        /*0376*/ 	.byte	0x06
	.zero		1


	//   ....[41]....
        /*0378*/ 	.word	0x000008a0
        /*037c*/ 	.word	0x000000ff
        /*0380*/ 	.word	0x00000178
        /*0384*/ 	.short	0x0100
        /*0386*/ 	.byte	0x06
	.zero		1


	//   ....[42]....
        /*0388*/ 	.word	0x000008b0
        /*038c*/ 	.word	0x000000ff
        /*0390*/ 	.word	0x000000a8
        /*0394*/ 	.short	0x0100
        /*0396*/ 	.byte	0x06
	.zero		1


	//   ....[43]....
        /*0398*/ 	.word	0x000008c0
        /*039c*/ 	.word	0x000000ff
        /*03a0*/ 	.word	0x00000180
        /*03a4*/ 	.short	0x0100
        /*03a6*/ 	.byte	0x06
	.zero		1


	//   ....[44]....
        /*03a8*/ 	.word	0x000008d0
        /*03ac*/ 	.word	0x000000ff
        /*03b0*/ 	.word	0x000000b0
        /*03b4*/ 	.short	0x0100
        /*03b6*/ 	.byte	0x06
	.zero		1


	//   ....[45]....
        /*03b8*/ 	.word	0x000008e0
        /*03bc*/ 	.word	0x000000ff
        /*03c0*/ 	.word	0x00000188
        /*03c4*/ 	.short	0x0100
        /*03c6*/ 	.byte	0x06
	.zero		1


	//   ....[46]....
        /*03c8*/ 	.word	0x000008f0
        /*03cc*/ 	.word	0x000000ff
        /*03d0*/ 	.word	0x000000b8
        /*03d4*/ 	.short	0x0100
        /*03d6*/ 	.byte	0x06
	.zero		1


	//   ....[47]....
        /*03d8*/ 	.word	0x00000900
        /*03dc*/ 	.word	0x000000ff
        /*03e0*/ 	.word	0x00000190
        /*03e4*/ 	.short	0x0100
        /*03e6*/ 	.byte	0x06
	.zero		1


	//   ....[48]....
        /*03e8*/ 	.word	0x00000910
        /*03ec*/ 	.word	0x000000ff
        /*03f0*/ 	.word	0x000000c0
        /*03f4*/ 	.short	0x0100
        /*03f6*/ 	.byte	0x06
	.zero		1


	//   ....[49]....
        /*03f8*/ 	.word	0x00000920
        /*03fc*/ 	.word	0x000000ff
        /*0400*/ 	.word	0x00000198
        /*0404*/ 	.short	0x0100
        /*0406*/ 	.byte	0x06
	.zero		1


	//   ....[50]....
        /*0408*/ 	.word	0x00000930
        /*040c*/ 	.word	0x000000ff
        /*0410*/ 	.word	0x000000c8
        /*0414*/ 	.short	0x0100
        /*0416*/ 	.byte	0x06
	.zero		1


	//   ....[51]....
        /*0418*/ 	.word	0x00000940
        /*041c*/ 	.word	0x000000ff
        /*0420*/ 	.word	0x000001a0
        /*0424*/ 	.short	0x0100
        /*0426*/ 	.byte	0x06
	.zero		1


	//   ....[52]....
        /*0428*/ 	.word	0x00000950
        /*042c*/ 	.word	0x000000ff
        /*0430*/ 	.word	0x000000d0
        /*0434*/ 	.short	0x0100
        /*0436*/ 	.byte	0x06
	.zero		1


	//   ....[53]....
        /*0438*/ 	.word	0x00000960
        /*043c*/ 	.word	0x000000ff
        /*0440*/ 	.word	0x000001a8
        /*0444*/ 	.short	0x0100
        /*0446*/ 	.byte	0x06
	.zero		1


	//   ....[54]....
        /*0448*/ 	.word	0x00000aa0
        /*044c*/ 	.word	0x000000ff
        /*0450*/ 	.word	0x000001b0
        /*0454*/ 	.short	0x0100
        /*0456*/ 	.byte	0x06
	.zero		1


	//   ....[55]....
        /*0458*/ 	.word	0x00000ab0
        /*045c*/ 	.word	0x000000ff
        /*0460*/ 	.word	0x000001b8
        /*0464*/ 	.short	0x0100
        /*0466*/ 	.byte	0x06
	.zero		1


	//   ....[56]....
        /*0468*/ 	.word	0x00000ba0
        /*046c*/ 	.word	0x000000ff
        /*0470*/ 	.word	0x000001c0
        /*0474*/ 	.short	0x0100
        /*0476*/ 	.byte	0x05
	.zero		1


	//   ....[57]....
        /*0478*/ 	.word	0x00000bb0
        /*047c*/ 	.word	0x000000ff
        /*0480*/ 	.word	0x000001c8
        /*0484*/ 	.short	0x0100
        /*0486*/ 	.byte	0x05
	.zero		1


	//   ....[58]....
        /*0488*/ 	.word	0x00000cf0
        /*048c*/ 	.word	0x000000ff
        /*0490*/ 	.word	0x000001d0
        /*0494*/ 	.short	0x0100
        /*0496*/ 	.byte	0x05
	.zero		1


	//   ....[59]....
        /*0498*/ 	.word	0x00000d00
        /*049c*/ 	.word	0x000000ff
        /*04a0*/ 	.word	0x000001e0
        /*04a4*/ 	.short	0x0100
        /*04a6*/ 	.byte	0x05
	.zero		1


	//   ....[60]....
        /*04a8*/ 	.word	0x00000d10
        /*04ac*/ 	.word	0x000000ff
        /*04b0*/ 	.word	0x000001d8
        /*04b4*/ 	.short	0x0100
        /*04b6*/ 	.byte	0x05
	.zero		1


	//   ....[61]....
        /*04b8*/ 	.word	0x00000d20
        /*04bc*/ 	.word	0x000000ff
        /*04c0*/ 	.word	0x000001e8
        /*04c4*/ 	.short	0x0100
        /*04c6*/ 	.byte	0x05
	.zero		1


	//   ....[62]....
        /*04c8*/ 	.word	0x00000e50
        /*04cc*/ 	.word	0x000000ff
        /*04d0*/ 	.word	0x000001f0
        /*04d4*/ 	.short	0x0100
        /*04d6*/ 	.byte	0x06
	.zero		1


	//   ....[63]....
        /*04d8*/ 	.word	0x00000e60
        /*04dc*/ 	.word	0x000000ff
        /*04e0*/ 	.word	0x00000210
        /*04e4*/ 	.short	0x0100
        /*04e6*/ 	.byte	0x06
	.zero		1


	//   ....[64]....
        /*04e8*/ 	.word	0x00000e70
        /*04ec*/ 	.word	0x000000ff
        /*04f0*/ 	.word	0x000001f8
        /*04f4*/ 	.short	0x0100
        /*04f6*/ 	.byte	0x06
	.zero		1


	//   ....[65]....
        /*04f8*/ 	.word	0x00000e80
        /*04fc*/ 	.word	0x000000ff
        /*0500*/ 	.word	0x00000218
        /*0504*/ 	.short	0x0100
        /*0506*/ 	.byte	0x06
	.zero		1


	//   ....[66]....
        /*0508*/ 	.word	0x00000e90
        /*050c*/ 	.word	0x000000ff
        /*0510*/ 	.word	0x00000200
        /*0514*/ 	.short	0x0100
        /*0516*/ 	.byte	0x06
	.zero		1


	//   ....[67]....
        /*0518*/ 	.word	0x00000ea0
        /*051c*/ 	.word	0x000000ff
        /*0520*/ 	.word	0x00000220
        /*0524*/ 	.short	0x0100
        /*0526*/ 	.byte	0x06
	.zero		1


	//   ....[68]....
        /*0528*/ 	.word	0x00000eb0
        /*052c*/ 	.word	0x000000ff
        /*0530*/ 	.word	0x00000208
        /*0534*/ 	.short	0x0100
        /*0536*/ 	.byte	0x06
	.zero		1


	//   ....[69]....
        /*0538*/ 	.word	0x00000ec0
        /*053c*/ 	.word	0x000000ff
        /*0540*/ 	.word	0x00000228
        /*0544*/ 	.short	0x0100
        /*0546*/ 	.byte	0x06
	.zero		1


	//   ....[70]....
        /*0548*/ 	.word	0x00000fb0
        /*054c*/ 	.word	0x000000ff
        /*0550*/ 	.word	0x00000230
        /*0554*/ 	.short	0x0100
        /*0556*/ 	.byte	0x05
	.zero		1


	//   ....[71]....
        /*0558*/ 	.word	0x00000fc0
        /*055c*/ 	.word	0x000000ff
        /*0560*/ 	.word	0x00000240
        /*0564*/ 	.short	0x0100
        /*0566*/ 	.byte	0x05
	.zero		1


	//   ....[72]....
        /*0568*/ 	.word	0x00000fd0
        /*056c*/ 	.word	0x000000ff
        /*0570*/ 	.word	0x00000238
        /*0574*/ 	.short	0x0100
        /*0576*/ 	.byte	0x05
	.zero		1


	//   ....[73]....
        /*0578*/ 	.word	0x00000fe0
        /*057c*/ 	.word	0x000000ff
        /*0580*/ 	.word	0x00000248
        /*0584*/ 	.short	0x0100
        /*0586*/ 	.byte	0x05
	.zero		1


	//   ....[74]....
        /*0588*/ 	.word	0x00001ca0
        /*058c*/ 	.word	0x00000000
        /*0590*/ 	.word	0x00000240
        /*0594*/ 	.short	0x010a
        /*0596*/ 	.byte	0xff
	.zero		1


	//   ....[75]....
        /*0598*/ 	.word	0x00001cd0
        /*059c*/ 	.word	0x00000000
        /*05a0*/ 	.word	0x00000230
        /*05a4*/ 	.short	0x0101
        /*05a6*/ 	.byte	0xff
	.zero		1


	//   ....[76]....
        /*05a8*/ 	.word	0x00001db0
        /*05ac*/ 	.word	0x000000ff
        /*05b0*/ 	.word	0x000000d8
        /*05b4*/ 	.short	0x010a
        /*05b6*/ 	.byte	0x04
	.zero		1


	//   ....[77]....
        /*05b8*/ 	.word	0x00001e30
        /*05bc*/ 	.word	0x000000ff
        /*05c0*/ 	.word	0x000000d8
        /*05c4*/ 	.short	0x010a
        /*05c6*/ 	.byte	0x21
	.zero		1


	//   ....[78]....
        /*05c8*/ 	.word	0x00001fc0
        /*05cc*/ 	.word	0x000000ff
        /*05d0*/ 	.word	0x000000d8
        /*05d4*/ 	.short	0x010a
        /*05d6*/ 	.byte	0x05
	.zero		1


	//   ....[79]....
        /*05d8*/ 	.word	0x00002100
        /*05dc*/ 	.word	0x000000ff
        /*05e0*/ 	.word	0x000001c8
        /*05e4*/ 	.short	0x0101
        /*05e6*/ 	.byte	0x1a
	.zero		1


	//   ....[80]....
        /*05e8*/ 	.word	0x00002120
        /*05ec*/ 	.word	0x000000ff
        /*05f0*/ 	.word	0x000000d8
        /*05f4*/ 	.short	0x010a
        /*05f6*/ 	.byte	0x04
	.zero		1


	//   ....[81]....
        /*05f8*/ 	.word	0x000021a0
        /*05fc*/ 	.word	0x000000ff
        /*0600*/ 	.word	0x000000d8
        /*0604*/ 	.short	0x010a
        /*0606*/ 	.byte	0x11
	.zero		1


	//   ....[82]....
        /*0608*/ 	.word	0x00002330
        /*060c*/ 	.word	0x000000ff
        /*0610*/ 	.word	0x000000d8
        /*0614*/ 	.short	0x010a
        /*0616*/ 	.byte	0x04
	.zero		1


	//   ....[83]....
        /*0618*/ 	.word	0x000024a0
        /*061c*/ 	.word	0x00000003
        /*0620*/ 	.word	0x000001d0
        /*0624*/ 	.short	0x010a
        /*0626*/ 	.byte	0xff
	.zero		1


	//   ....[84]....
        /*0628*/ 	.word	0x000025f0
        /*062c*/ 	.word	0x00000000
        /*0630*/ 	.word	0x00000000
        /*0634*/ 	.short	0x0101
        /*0636*/ 	.byte	0xff
	.zero		1


	//   ....[85]....
        /*0638*/ 	.word	0x00002b10
        /*063c*/ 	.word	0x000000ff
        /*0640*/ 	.word	0x00000000
        /*0644*/ 	.short	0x010a
        /*0646*/ 	.byte	0x04
	.zero		1


	//   ....[86]....
        /*0648*/ 	.word	0x00002ba0
        /*064c*/ 	.word	0x000000ff
        /*0650*/ 	.word	0x00000000
        /*0654*/ 	.short	0x010a
        /*0656*/ 	.byte	0x04
	.zero		1


	//   ....[87]....
        /*0658*/ 	.word	0x00002c30
        /*065c*/ 	.word	0x000000ff
        /*0660*/ 	.word	0x00000000
        /*0664*/ 	.short	0x010a
        /*0666*/ 	.byte	0x04
	.zero		1


	//   ....[88]....
        /*0668*/ 	.word	0x00002cc0
        /*066c*/ 	.word	0x000000ff
        /*0670*/ 	.word	0x00000000
        /*0674*/ 	.short	0x010a
        /*0676*/ 	.byte	0x04
	.zero		1


	//   ....[89]....
        /*0678*/ 	.word	0x00002d50
        /*067c*/ 	.word	0x000000ff
        /*0680*/ 	.word	0x00000000
        /*0684*/ 	.short	0x010a
        /*0686*/ 	.byte	0x04
	.zero		1


	//   ....[90]....
        /*0688*/ 	.word	0x00002de0
        /*068c*/ 	.word	0x000000ff
        /*0690*/ 	.word	0x00000000
        /*0694*/ 	.short	0x010a
        /*0696*/ 	.byte	0x04
	.zero		1


	//   ....[91]....
        /*0698*/ 	.word	0x00002e70
        /*069c*/ 	.word	0x000000ff
        /*06a0*/ 	.word	0x00000000
        /*06a4*/ 	.short	0x010a
        /*06a6*/ 	.byte	0x04
	.zero		1


	//   ....[92]....
        /*06a8*/ 	.word	0x00002f00
        /*06ac*/ 	.word	0x000000ff
        /*06b0*/ 	.word	0x00000000
        /*06b4*/ 	.short	0x010a
        /*06b6*/ 	.byte	0x04
	.zero		1


	//   ....[93]....
        /*06b8*/ 	.word	0x00002f90
        /*06bc*/ 	.word	0x000000ff
        /*06c0*/ 	.word	0x00000000
        /*06c4*/ 	.short	0x010a
        /*06c6*/ 	.byte	0x04
	.zero		1


	//   ....[94]....
        /*06c8*/ 	.word	0x00003020
        /*06cc*/ 	.word	0x000000ff
        /*06d0*/ 	.word	0x00000000
        /*06d4*/ 	.short	0x010a
        /*06d6*/ 	.byte	0x04
	.zero		1


	//   ....[95]....
        /*06d8*/ 	.word	0x000030b0
        /*06dc*/ 	.word	0x000000ff
        /*06e0*/ 	.word	0x00000000
        /*06e4*/ 	.short	0x010a
        /*06e6*/ 	.byte	0x04
	.zero		1


	//   ....[96]....
        /*06e8*/ 	.word	0x00003140
        /*06ec*/ 	.word	0x000000ff
        /*06f0*/ 	.word	0x00000000
        /*06f4*/ 	.short	0x010a
        /*06f6*/ 	.byte	0x04
	.zero		1


	//   ....[97]....
        /*06f8*/ 	.word	0x000031d0
        /*06fc*/ 	.word	0x000000ff
        /*0700*/ 	.word	0x00000000
        /*0704*/ 	.short	0x010a
        /*0706*/ 	.byte	0x04
	.zero		1


	//   ....[98]....
        /*0708*/ 	.word	0x00003260
        /*070c*/ 	.word	0x000000ff
        /*0710*/ 	.word	0x00000000
        /*0714*/ 	.short	0x010a
        /*0716*/ 	.byte	0x04
	.zero		1


	//   ....[99]....
        /*0718*/ 	.word	0x000032f0
        /*071c*/ 	.word	0x000000ff
        /*0720*/ 	.word	0x00000000
        /*0724*/ 	.short	0x010a
        /*0726*/ 	.byte	0x04
	.zero		1


	//   ....[100]....
        /*0728*/ 	.word	0x00003380
        /*072c*/ 	.word	0x000000ff
        /*0730*/ 	.word	0x00000000
        /*0734*/ 	.short	0x010a
        /*0736*/ 	.byte	0x04
	.zero		1


	//   ....[101]....
        /*0738*/ 	.word	0x00003410
        /*073c*/ 	.word	0x000000ff
        /*0740*/ 	.word	0x00000000
        /*0744*/ 	.short	0x010a
        /*0746*/ 	.byte	0x04
	.zero		1


	//   ....[102]....
        /*0748*/ 	.word	0x000034a0
        /*074c*/ 	.word	0x000000ff
        /*0750*/ 	.word	0x00000000
        /*0754*/ 	.short	0x010a
        /*0756*/ 	.byte	0x04
	.zero		1


	//   ....[103]....
        /*0758*/ 	.word	0x00003530
        /*075c*/ 	.word	0x000000ff
        /*0760*/ 	.word	0x00000000
        /*0764*/ 	.short	0x010a
        /*0766*/ 	.byte	0x04
	.zero		1


	//   ....[104]....
        /*0768*/ 	.word	0x000035c0
        /*076c*/ 	.word	0x000000ff
        /*0770*/ 	.word	0x00000000
        /*0774*/ 	.short	0x010a
        /*0776*/ 	.byte	0x04
	.zero		1


	//   ....[105]....
        /*0778*/ 	.word	0x00003650
        /*077c*/ 	.word	0x000000ff
        /*0780*/ 	.word	0x00000000
        /*0784*/ 	.short	0x010a
        /*0786*/ 	.byte	0x04
	.zero		1


	//   ....[106]....
        /*0788*/ 	.word	0x000036e0
        /*078c*/ 	.word	0x000000ff
        /*0790*/ 	.word	0x00000000
        /*0794*/ 	.short	0x010a
        /*0796*/ 	.byte	0x04
	.zero		1


	//   ....[107]....
        /*0798*/ 	.word	0x00003770
        /*079c*/ 	.word	0x000000ff
        /*07a0*/ 	.word	0x00000000
        /*07a4*/ 	.short	0x010a
        /*07a6*/ 	.byte	0x04
	.zero		1


	//   ....[108]....
        /*07a8*/ 	.word	0x00003800
        /*07ac*/ 	.word	0x000000ff
        /*07b0*/ 	.word	0x00000000
        /*07b4*/ 	.short	0x010a
        /*07b6*/ 	.byte	0x04
	.zero		1


	//   ....[109]....
        /*07b8*/ 	.word	0x00003890
        /*07bc*/ 	.word	0x000000ff
        /*07c0*/ 	.word	0x00000000
        /*07c4*/ 	.short	0x010a
        /*07c6*/ 	.byte	0x04
	.zero		1


	//   ....[110]....
        /*07c8*/ 	.word	0x00003920
        /*07cc*/ 	.word	0x000000ff
        /*07d0*/ 	.word	0x00000000
        /*07d4*/ 	.short	0x010a
        /*07d6*/ 	.byte	0x04
	.zero		1


	//   ....[111]....
        /*07d8*/ 	.word	0x000039c0
        /*07dc*/ 	.word	0x00000000
        /*07e0*/ 	.word	0x00000000
        /*07e4*/ 	.short	0x010a
        /*07e6*/ 	.byte	0xff
	.zero		1


	//   ....[112]....
        /*07e8*/ 	.word	0x00003ae0
        /*07ec*/ 	.word	0x00000002
        /*07f0*/ 	.word	0x00000230
        /*07f4*/ 	.short	0x010a
        /*07f6*/ 	.byte	0xff
	.zero		1


	//   ....[113]....
        /*07f8*/ 	.word	0x00003b50
        /*07fc*/ 	.word	0x00000002
        /*0800*/ 	.word	0x00000000
        /*0804*/ 	.short	0x0101
        /*0806*/ 	.byte	0xff
	.zero		1


	//   ....[114]....
        /*0808*/ 	.word	0x00003b70
        /*080c*/ 	.word	0x000000ff
        /*0810*/ 	.word	0x000001e0
        /*0814*/ 	.short	0x010a
        /*0816*/ 	.byte	0x05
	.zero		1


	//   ....[115]....
        /*0818*/ 	.word	0x00003c90
        /*081c*/ 	.word	0x00000002
        /*0820*/ 	.word	0x000001d0
        /*0824*/ 	.short	0x010a
        /*0826*/ 	.byte	0xff
	.zero		1


	//   ....[116]....
        /*0828*/ 	.word	0x00003d90
        /*082c*/ 	.word	0x00000002
        /*0830*/ 	.word	0x00000000
        /*0834*/ 	.short	0x0101
        /*0836*/ 	.byte	0xff
	.zero		1


	//   ....[117]....
        /*0838*/ 	.word	0x00003e20
        /*083c*/ 	.word	0x000000ff
        /*0840*/ 	.word	0x000001e0
        /*0844*/ 	.short	0x0106
        /*0846*/ 	.byte	0x05
	.zero		1


	//   ....[118]....
        /*0848*/ 	.word	0x00003e40
        /*084c*/ 	.word	0x000000ff
        /*0850*/ 	.word	0x000001e0
        /*0854*/ 	.short	0x010a
        /*0856*/ 	.byte	0x05
	.zero		1


	//   ....[119]....
        /*0858*/ 	.word	0x00003ed0
        /*085c*/ 	.word	0x000000ff
        /*0860*/ 	.word	0x000001e0
        /*0864*/ 	.short	0x0106
        /*0866*/ 	.byte	0x04
	.zero		1


	//   ....[120]....
        /*0868*/ 	.word	0x00003f10
        /*086c*/ 	.word	0x00000000
        /*0870*/ 	.word	0x000001e0
        /*0874*/ 	.short	0x010a
        /*0876*/ 	.byte	0xff
	.zero		1


	//   ....[121]....
        /*0878*/ 	.word	0x00004420
        /*087c*/ 	.word	0x00000000
        /*0880*/ 	.word	0x000001d0
        /*0884*/ 	.short	0x010a
        /*0886*/ 	.byte	0xff
	.zero		1


	//   ....[122]....
        /*0888*/ 	.word	0x00004520
        /*088c*/ 	.word	0x00000003
        /*0890*/ 	.word	0x00000000
        /*0894*/ 	.short	0x0101
        /*0896*/ 	.byte	0xff
	.zero		1


	//   ....[123]....
        /*0898*/ 	.word	0x00004530
        /*089c*/ 	.word	0x000000ff
        /*08a0*/ 	.word	0x00000000
        /*08a4*/ 	.short	0x010a
        /*08a6*/ 	.byte	0x04
	.zero		1


	//   ....[124]....
        /*08a8*/ 	.word	0x000045b0
        /*08ac*/ 	.word	0x000000ff
        /*08b0*/ 	.word	0x00000210
        /*08b4*/ 	.short	0x010a
        /*08b6*/ 	.byte	0x08
	.zero		1


	//   ....[125]....
        /*08b8*/ 	.word	0x00004690
        /*08bc*/ 	.word	0x000000ff
        /*08c0*/ 	.word	0x00000000
        /*08c4*/ 	.short	0x010a
        /*08c6*/ 	.byte	0x07
	.zero		1


	//   ....[126]....
        /*08c8*/ 	.word	0x000047d0
        /*08cc*/ 	.word	0x000000ff
        /*08d0*/ 	.word	0x00000000
        /*08d4*/ 	.short	0x010a
        /*08d6*/ 	.byte	0x04
	.zero		1


	//   ....[127]....
        /*08d8*/ 	.word	0x000049c0
        /*08dc*/ 	.word	0x000000ff
        /*08e0*/ 	.word	0x00000000
        /*08e4*/ 	.short	0x010a
        /*08e6*/ 	.byte	0x05
	.zero		1


	//   ....[128]....
        /*08e8*/ 	.word	0x00004a50
        /*08ec*/ 	.word	0x000000ff
        /*08f0*/ 	.word	0x00000000
        /*08f4*/ 	.short	0x010a
        /*08f6*/ 	.byte	0x05
	.zero		1


	//   ....[129]....
        /*08f8*/ 	.word	0x00004ae0
        /*08fc*/ 	.word	0x000000ff
        /*0900*/ 	.word	0x00000000
        /*0904*/ 	.short	0x010a
        /*0906*/ 	.byte	0x05
	.zero		1


	//   ....[130]....
        /*0908*/ 	.word	0x00004b70
        /*090c*/ 	.word	0x000000ff
        /*0910*/ 	.word	0x00000000
        /*0914*/ 	.short	0x010a
        /*0916*/ 	.byte	0x07
	.zero		1


	//   ....[131]....
        /*0918*/ 	.word	0x00005000
        /*091c*/ 	.word	0x00000007
        /*0920*/ 	.word	0x000001d0
        /*0924*/ 	.short	0x010a
        /*0926*/ 	.byte	0xff
	.zero		1


	//   ....[132]....
        /*0928*/ 	.word	0x00005170
        /*092c*/ 	.word	0x00000000
        /*0930*/ 	.word	0x00000000
        /*0934*/ 	.short	0x0101
        /*0936*/ 	.byte	0xff
	.zero		1


	//   ....[133]....
        /*0938*/ 	.word	0x00005580
        /*093c*/ 	.word	0x000000ff
        /*0940*/ 	.word	0x000001c8
        /*0944*/ 	.short	0x010a
        /*0946*/ 	.byte	0x13
	.zero		1


	//   ....[134]....
        /*0948*/ 	.word	0x000056f0
        /*094c*/ 	.word	0x000000ff
        /*0950*/ 	.word	0x000001b8
        /*0954*/ 	.short	0x010a
        /*0956*/ 	.byte	0x13
	.zero		1


	//   ....[135]....
        /*0958*/ 	.word	0x00005900
        /*095c*/ 	.word	0x000000ff
        /*0960*/ 	.word	0x000001b0
        /*0964*/ 	.short	0x010b
        /*0966*/ 	.byte	0x13
	.zero		1


	//   ....[136]....
        /*0968*/ 	.word	0x00005910
        /*096c*/ 	.word	0x000000ff
        /*0970*/ 	.word	0x00000000
        /*0974*/ 	.short	0x0101
        /*0976*/ 	.byte	0x36
	.zero		1


	//   ....[137]....
        /*0978*/ 	.word	0x00005950
        /*097c*/ 	.word	0x00000000
        /*0980*/ 	.word	0x000001b8
        /*0984*/ 	.short	0x010a
        /*0986*/ 	.byte	0xff
	.zero		1


	//   ....[138]....
        /*0988*/ 	.word	0x00005c90
        /*098c*/ 	.word	0x00000003
        /*0990*/ 	.word	0x000001d0
        /*0994*/ 	.short	0x010a
        /*0996*/ 	.byte	0xff
	.zero		1


	//   ....[139]....
        /*0998*/ 	.word	0x00005e10
        /*099c*/ 	.word	0x00000000
        /*09a0*/ 	.word	0x00000000
        /*09a4*/ 	.short	0x0101
        /*09a6*/ 	.byte	0xff
	.zero		1


	//   ....[140]....
        /*09a8*/ 	.word	0x000067c0
        /*09ac*/ 	.word	0x000000ff
        /*09b0*/ 	.word	0x000001b0
        /*09b4*/ 	.short	0x010a
        /*09b6*/ 	.byte	0x39
	.zero		1


	//   ....[141]....
        /*09b8*/ 	.word	0x000067d0
        /*09bc*/ 	.word	0x00000016
        /*09c0*/ 	.word	0x000001f0
        /*09c4*/ 	.short	0x010a
        /*09c6*/ 	.byte	0xff
	.zero		1


	//   ....[142]....
        /*09c8*/ 	.word	0x00006980
        /*09cc*/ 	.word	0x000000ff
        /*09d0*/ 	.word	0x000001b0
        /*09d4*/ 	.short	0x010a
        /*09d6*/ 	.byte	0x39
	.zero		1


	//   ....[143]....
        /*09d8*/ 	.word	0x00006a60
        /*09dc*/ 	.word	0x000000ff
        /*09e0*/ 	.word	0x00000000
        /*09e4*/ 	.short	0x0101
        /*09e6*/ 	.byte	0x04
	.zero		1


	//   ....[144]....
        /*09e8*/ 	.word	0x00006ac0
        /*09ec*/ 	.word	0x00000016
        /*09f0*/ 	.word	0x000001f0
        /*09f4*/ 	.short	0x010a
        /*09f6*/ 	.byte	0xff
	.zero		1


	//   ....[145]....
        /*09f8*/ 	.word	0x00006e30
        /*09fc*/ 	.word	0x000000ff
        /*0a00*/ 	.word	0x00000000
        /*0a04*/ 	.short	0x0101
        /*0a06*/ 	.byte	0x05
	.zero		1


	//   ....[146]....
        /*0a08*/ 	.word	0x00007710
        /*0a0c*/ 	.word	0x00000000
        /*0a10*/ 	.word	0x00000240
        /*0a14*/ 	.short	0x010a
        /*0a16*/ 	.byte	0xff
	.zero		1


	//   ....[147]....
        /*0a18*/ 	.word	0x00007770
        /*0a1c*/ 	.word	0x00000000
        /*0a20*/ 	.word	0x000000d8
        /*0a24*/ 	.short	0x010a
        /*0a26*/ 	.byte	0xff
	.zero		1


	//   ....[148]....
        /*0a28*/ 	.word	0x000077d0
        /*0a2c*/ 	.word	0x00000000
        /*0a30*/ 	.word	0x000000d8
        /*0a34*/ 	.short	0x010a
        /*0a36*/ 	.byte	0xff
	.zero		1


	//   ....[149]....
        /*0a38*/ 	.word	0x00007820
        /*0a3c*/ 	.word	0x00000003
        /*0a40*/ 	.word	0x000001d0
        /*0a44*/ 	.short	0x010a
        /*0a46*/ 	.byte	0xff
	.zero		1


	//   ....[150]....
        /*0a48*/ 	.word	0x00007880
        /*0a4c*/ 	.word	0x00000000
        /*0a50*/ 	.word	0x00000000
        /*0a54*/ 	.short	0x010a
        /*0a56*/ 	.byte	0xff
	.zero		1


	//   ....[151]....
        /*0a58*/ 	.word	0x000078e0
        /*0a5c*/ 	.word	0x00000000
        /*0a60*/ 	.word	0x00000000
        /*0a64*/ 	.short	0x010a
        /*0a66*/ 	.byte	0xff
	.zero		1


	//   ....[152]....
        /*0a68*/ 	.word	0x00007940
        /*0a6c*/ 	.word	0x00000000
        /*0a70*/ 	.word	0x00000000
        /*0a74*/ 	.short	0x010a
        /*0a76*/ 	.byte	0xff
	.zero		1


	//   ....[153]....
        /*0a78*/ 	.word	0x000079a0
        /*0a7c*/ 	.word	0x00000000
        /*0a80*/ 	.word	0x00000000
        /*0a84*/ 	.short	0x010a
        /*0a86*/ 	.byte	0xff
	.zero		1


	//   ....[154]....
        /*0a88*/ 	.word	0x00007a00
        /*0a8c*/ 	.word	0x00000000
        /*0a90*/ 	.word	0x00000000
        /*0a94*/ 	.short	0x010a
        /*0a96*/ 	.byte	0xff
	.zero		1


	//   ....[155]....
        /*0a98*/ 	.word	0x00007a60
        /*0a9c*/ 	.word	0x00000000
        /*0aa0*/ 	.word	0x00000000
        /*0aa4*/ 	.short	0x010a
        /*0aa6*/ 	.byte	0xff
	.zero		1


	//   ....[156]....
        /*0aa8*/ 	.word	0x00007ac0
        /*0aac*/ 	.word	0x00000000
        /*0ab0*/ 	.word	0x00000000
        /*0ab4*/ 	.short	0x010a
        /*0ab6*/ 	.byte	0xff
	.zero		1


	//   ....[157]....
        /*0ab8*/ 	.word	0x00007b20
        /*0abc*/ 	.word	0x00000000
        /*0ac0*/ 	.word	0x00000000
        /*0ac4*/ 	.short	0x010a
        /*0ac6*/ 	.byte	0xff
	.zero		1


	//   ....[158]....
        /*0ac8*/ 	.word	0x00007b80
        /*0acc*/ 	.word	0x00000000
        /*0ad0*/ 	.word	0x00000000
        /*0ad4*/ 	.short	0x010a
        /*0ad6*/ 	.byte	0xff
	.zero		1


	//   ....[159]....
        /*0ad8*/ 	.word	0x00007be0
        /*0adc*/ 	.word	0x00000000
        /*0ae0*/ 	.word	0x00000000
        /*0ae4*/ 	.short	0x010a
        /*0ae6*/ 	.byte	0xff
	.zero		1


	//   ....[160]....
        /*0ae8*/ 	.word	0x00007c40
        /*0aec*/ 	.word	0x00000000
        /*0af0*/ 	.word	0x00000000
        /*0af4*/ 	.short	0x010a
        /*0af6*/ 	.byte	0xff
	.zero		1


	//   ....[161]....
        /*0af8*/ 	.word	0x00007ca0
        /*0afc*/ 	.word	0x00000000
        /*0b00*/ 	.word	0x00000000
        /*0b04*/ 	.short	0x010a
        /*0b06*/ 	.byte	0xff
	.zero		1


	//   ....[162]....
        /*0b08*/ 	.word	0x00007d00
        /*0b0c*/ 	.word	0x00000000
        /*0b10*/ 	.word	0x00000000
        /*0b14*/ 	.short	0x010a
        /*0b16*/ 	.byte	0xff
	.zero		1


	//   ....[163]....
        /*0b18*/ 	.word	0x00007d60
        /*0b1c*/ 	.word	0x00000000
        /*0b20*/ 	.word	0x00000000
        /*0b24*/ 	.short	0x010a
        /*0b26*/ 	.byte	0xff
	.zero		1


	//   ....[164]....
        /*0b28*/ 	.word	0x00007dc0
        /*0b2c*/ 	.word	0x00000000
        /*0b30*/ 	.word	0x00000000
        /*0b34*/ 	.short	0x010a
        /*0b36*/ 	.byte	0xff
	.zero		1


	//   ....[165]....
        /*0b38*/ 	.word	0x00007e20
        /*0b3c*/ 	.word	0x00000000
        /*0b40*/ 	.word	0x00000000
        /*0b44*/ 	.short	0x010a
        /*0b46*/ 	.byte	0xff
	.zero		1


	//   ....[166]....
        /*0b48*/ 	.word	0x00007e80
        /*0b4c*/ 	.word	0x00000000
        /*0b50*/ 	.word	0x00000000
        /*0b54*/ 	.short	0x010a
        /*0b56*/ 	.byte	0xff
	.zero		1


	//   ....[167]....
        /*0b58*/ 	.word	0x00007ee0
        /*0b5c*/ 	.word	0x00000000
        /*0b60*/ 	.word	0x00000000
        /*0b64*/ 	.short	0x010a
        /*0b66*/ 	.byte	0xff
	.zero		1


	//   ....[168]....
        /*0b68*/ 	.word	0x00007f40
        /*0b6c*/ 	.word	0x00000000
        /*0b70*/ 	.word	0x00000000
        /*0b74*/ 	.short	0x010a
        /*0b76*/ 	.byte	0xff
	.zero		1


	//   ....[169]....
        /*0b78*/ 	.word	0x00007fa0
        /*0b7c*/ 	.word	0x00000000
        /*0b80*/ 	.word	0x00000000
        /*0b84*/ 	.short	0x010a
        /*0b86*/ 	.byte	0xff
	.zero		1


	//   ....[170]....
        /*0b88*/ 	.word	0x00008000
        /*0b8c*/ 	.word	0x00000000
        /*0b90*/ 	.word	0x00000000
        /*0b94*/ 	.short	0x010a
        /*0b96*/ 	.byte	0xff
	.zero		1


	//   ....[171]....
        /*0b98*/ 	.word	0x00008060
        /*0b9c*/ 	.word	0x00000000
        /*0ba0*/ 	.word	0x00000000
        /*0ba4*/ 	.short	0x010a
        /*0ba6*/ 	.byte	0xff
	.zero		1


	//   ....[172]....
        /*0ba8*/ 	.word	0x000080c0
        /*0bac*/ 	.word	0x00000000
        /*0bb0*/ 	.word	0x00000000
        /*0bb4*/ 	.short	0x010a
        /*0bb6*/ 	.byte	0xff
	.zero		1


	//   ....[173]....
        /*0bb8*/ 	.word	0x00008120
        /*0bbc*/ 	.word	0x00000000
        /*0bc0*/ 	.word	0x00000000
        /*0bc4*/ 	.short	0x010a
        /*0bc6*/ 	.byte	0xff
	.zero		1


	//   ....[174]....
        /*0bc8*/ 	.word	0x00008180
        /*0bcc*/ 	.word	0x00000000
        /*0bd0*/ 	.word	0x00000000
        /*0bd4*/ 	.short	0x010a
        /*0bd6*/ 	.byte	0xff
	.zero		1


	//   ....[175]....
        /*0bd8*/ 	.word	0x000081e0
        /*0bdc*/ 	.word	0x00000000
        /*0be0*/ 	.word	0x00000000
        /*0be4*/ 	.short	0x010a
        /*0be6*/ 	.byte	0xff
	.zero		1


	//   ....[176]....
        /*0be8*/ 	.word	0x00008230
        /*0bec*/ 	.word	0x00000002
        /*0bf0*/ 	.word	0x00000230
        /*0bf4*/ 	.short	0x010a
        /*0bf6*/ 	.byte	0xff
	.zero		1


	//   ....[177]....
        /*0bf8*/ 	.word	0x00008290
        /*0bfc*/ 	.word	0x00000002
        /*0c00*/ 	.word	0x000001e0
        /*0c04*/ 	.short	0x010a
        /*0c06*/ 	.byte	0xff
	.zero		1


	//   ....[178]....
        /*0c08*/ 	.word	0x000082e0
        /*0c0c*/ 	.word	0x00000002
        /*0c10*/ 	.word	0x000001d0
        /*0c14*/ 	.short	0x010a
        /*0c16*/ 	.byte	0xff
	.zero		1


	//   ....[179]....
        /*0c18*/ 	.word	0x00008340
        /*0c1c*/ 	.word	0x00000000
        /*0c20*/ 	.word	0x000001e0
        /*0c24*/ 	.short	0x010a
        /*0c26*/ 	.byte	0xff
	.zero		1


	//   ....[180]....
        /*0c28*/ 	.word	0x00008390
        /*0c2c*/ 	.word	0x00000000
        /*0c30*/ 	.word	0x000001d0
        /*0c34*/ 	.short	0x010a
        /*0c36*/ 	.byte	0xff
	.zero		1


	//   ....[181]....
        /*0c38*/ 	.word	0x000083f0
        /*0c3c*/ 	.word	0x00000002
        /*0c40*/ 	.word	0x00000210
        /*0c44*/ 	.short	0x010a
        /*0c46*/ 	.byte	0xff
	.zero		1


	//   ....[182]....
        /*0c48*/ 	.word	0x00008450
        /*0c4c*/ 	.word	0x00000000
        /*0c50*/ 	.word	0x00000000
        /*0c54*/ 	.short	0x010a
        /*0c56*/ 	.byte	0xff
	.zero		1


	//   ....[183]....
        /*0c58*/ 	.word	0x000084b0
        /*0c5c*/ 	.word	0x00000000
        /*0c60*/ 	.word	0x00000000
        /*0c64*/ 	.short	0x010a
        /*0c66*/ 	.byte	0xff
	.zero		1


	//   ....[184]....
        /*0c68*/ 	.word	0x00008510
        /*0c6c*/ 	.word	0x00000000
        /*0c70*/ 	.word	0x00000000
        /*0c74*/ 	.short	0x010a
        /*0c76*/ 	.byte	0xff
	.zero		1


	//   ....[185]....
        /*0c78*/ 	.word	0x00008570
        /*0c7c*/ 	.word	0x00000000
        /*0c80*/ 	.word	0x00000000
        /*0c84*/ 	.short	0x010a
        /*0c86*/ 	.byte	0xff
	.zero		1


	//   ....[186]....
        /*0c88*/ 	.word	0x000085d0
        /*0c8c*/ 	.word	0x00000000
        /*0c90*/ 	.word	0x00000000
        /*0c94*/ 	.short	0x010a
        /*0c96*/ 	.byte	0xff
	.zero		1


	//   ....[187]....
        /*0c98*/ 	.word	0x00008620
        /*0c9c*/ 	.word	0x00000007
        /*0ca0*/ 	.word	0x000001d0
        /*0ca4*/ 	.short	0x010a
        /*0ca6*/ 	.byte	0xff
	.zero		1


	//   ....[188]....
        /*0ca8*/ 	.word	0x00008680
        /*0cac*/ 	.word	0x00000000
        /*0cb0*/ 	.word	0x000001c8
        /*0cb4*/ 	.short	0x010a
        /*0cb6*/ 	.byte	0xff
	.zero		1


	//   ....[189]....
        /*0cb8*/ 	.word	0x000086e0
        /*0cbc*/ 	.word	0x00000000
        /*0cc0*/ 	.word	0x000001b8
        /*0cc4*/ 	.short	0x010a
        /*0cc6*/ 	.byte	0xff
	.zero		1


	//   ....[190]....
        /*0cc8*/ 	.word	0x00008730
        /*0ccc*/ 	.word	0x00000003
        /*0cd0*/ 	.word	0x000001d0
        /*0cd4*/ 	.short	0x010a
        /*0cd6*/ 	.byte	0xff
	.zero		1


	//   ....[191]....
        /*0cd8*/ 	.word	0x00008790
        /*0cdc*/ 	.word	0x00000000
        /*0ce0*/ 	.word	0x000001b0
        /*0ce4*/ 	.short	0x010a
        /*0ce6*/ 	.byte	0xff
	.zero		1


	//   ....[192]....
        /*0ce8*/ 	.word	0x000087e0
        /*0cec*/ 	.word	0x00000016
        /*0cf0*/ 	.word	0x000001f0
        /*0cf4*/ 	.short	0x010a
        /*0cf6*/ 	.byte	0xff
	.zero		1


	//----- nvinfo : EIATTR_NUM_MBARRIERS
	.align		4
.L_47:
        /*0cf8*/ 	.byte	0x03, 0x38
        /*0cfa*/ 	.short	0x004a


	//----- nvinfo : EIATTR_EXIT_INSTR_OFFSETS
	.align		4
        /*0cfc*/ 	.byte	0x04, 0x1c
        /*0cfe*/ 	.short	(.L_49 - .L_48)


	//   ....[0]....
.L_48:
        /*0d00*/ 	.word	0x000039f0


	//   ....[1]....
        /*0d04*/ 	.word	0x00003ee0


	//   ....[2]....
        /*0d08*/ 	.word	0x00003f40


	//   ....[3]....
        /*0d0c*/ 	.word	0x00004dd0


	//   ....[4]....
        /*0d10*/ 	.word	0x00005980


	//   ....[5]....
        /*0d14*/ 	.word	0x000059c0


	//   ....[6]....
        /*0d18*/ 	.word	0x00007700


	//----- nvinfo : EIATTR_MAX_THREADS
	.align		4
.L_49:
        /*0d1c*/ 	.byte	0x04, 0x05
        /*0d1e*/ 	.short	(.L_51 - .L_50)
.L_50:
        /*0d20*/ 	.word	0x00000100
        /*0d24*/ 	.word	0x00000001
        /*0d28*/ 	.word	0x00000001


	//----- nvinfo : EIATTR_CRS_STACK_SIZE
	.align		4
.L_51:
        /*0d2c*/ 	.byte	0x04, 0x1e
        /*0d2e*/ 	.short	(.L_53 - .L_52)
.L_52:
        /*0d30*/ 	.word	0x00000000


	//----- nvinfo : EIATTR_CBANK_PARAM_SIZE
	.align		4
.L_53:
        /*0d34*/ 	.byte	0x03, 0x19
        /*0d36*/ 	.short	0x0800


	//----- nvinfo : EIATTR_PARAM_CBANK
	.align		4
        /*0d38*/ 	.byte	0x04, 0x0a
        /*0d3a*/ 	.short	(.L_55 - .L_54)
	.align		4
.L_54:
        /*0d3c*/ 	.word	index@(.nv.constant0._ZN7cutlass13device_kernelINS_4gemm6kernel13GemmUniversalIN4cute5tupleIJiiiiEEENS1_10collective13CollectiveMmaINS1_35MainloopSm100TmaUmmaWarpSpecializedILi27ELi2ELi4ENS5_IJNS4_1CILi2EEENSA_ILi4EEENSA_ILi1EEEEEEEENS5_IJNSA_ILi64EEESG_SG_EEENS_12float_e5m2_tENS5_IJlSD_lEEESI_SJ_NS4_8TiledMMAINS4_8MMA_AtomIJNS4_10MMA_TraitsINS4_19SM100_MMA_F8F6F4_SSEJSI_SI_fSG_SG_NS4_17integral_constantINS4_4UMMA5MajorELSQ_0EEESR_NSO_INSP_7ScaleInELSS_0EEEST_EEEEEENS4_6LayoutINS5_IJSD_SD_SD_EEENS5_IJNSA_ILi0EEESY_SY_EEEEENS5_IJNS4_10UnderscoreES11_S11_EEEEENS4_23SM90_TMA_LOAD_MULTICASTENS4_14ComposedLayoutINS4_7SwizzleILi2ELi4ELi3EEENS4_18smem_ptr_flag_bitsILi8EEENSW_INS5_IJNSA_ILi8EEESG_EEENS5_IJSG_SD_EEEEEEEvNS4_8identityES14_S1E_vS1F_EENS_8epilogue10collective18CollectiveEpilogueINS1H_23Sm100TmaWarpSpecializedILi1ELi1ELi32ELb0ELb0EEEJSH_NS5_IJNSW_ISG_SD_EES1M_EEESI_SJ_SI_SJ_NS1H_6fusion15FusionCallbacksIS1L_NS1O_17LinearCombinationISI_fSI_fLNS_15FloatRoundStyleE2EEESH_S1N_JEEENS4_5SM1004TMEM4LOAD26SM100_TMEM_LOAD_16dp32b32xENS4_13SM90_TMA_LOADES1E_NS4_39AutoVectorizingCopyWithAssumedAlignmentILi128EEENS4_14SM90_TMA_STOREES1E_S20_S20_EEEvvEEEEvNT_6ParamsE)
        /*0d40*/ 	.short	0x0380
        /*0d42*/ 	.short	0x0800


	//----- nvinfo : EIATTR_SW_WAR
	.align		4
.L_55:
        /*0d44*/ 	.byte	0x04, 0x36
        /*0d46*/ 	.short	(.L_57 - .L_56)
.L_56:
        /*0d48*/ 	.word	0x00000008
.L_57:


//--------------------- .nv.callgraph             --------------------------
	.section	.nv.callgraph,"",@"SHT_CUDA_CALLGRAPH"
	.align	4
	.sectionentsize	8
	.align		4
        /*0000*/ 	.word	0x00000000
	.align		4
        /*0004*/ 	.word	0xffffffff
	.align		4
        /*0008*/ 	.word	index@(_ZN7cutlass13device_kernelINS_4gemm6kernel13GemmUniversalIN4cute5tupleIJiiiiEEENS1_10collective13CollectiveMmaINS1_35MainloopSm100TmaUmmaWarpSpecializedILi27ELi2ELi4ENS5_IJNS4_1CILi2EEENSA_ILi4EEENSA_ILi1EEEEEEEENS5_IJNSA_ILi64EEESG_SG_EEENS_12float_e5m2_tENS5_IJlSD_lEEESI_SJ_NS4_8TiledMMAINS4_8MMA_AtomIJNS4_10MMA_TraitsINS4_19SM100_MMA_F8F6F4_SSEJSI_SI_fSG_SG_NS4_17integral_constantINS4_4UMMA5MajorELSQ_0EEESR_NSO_INSP_7ScaleInELSS_0EEEST_EEEEEENS4_6LayoutINS5_IJSD_SD_SD_EEENS5_IJNSA_ILi0EEESY_SY_EEEEENS5_IJNS4_10UnderscoreES11_S11_EEEEENS4_23SM90_TMA_LOAD_MULTICASTENS4_14ComposedLayoutINS4_7SwizzleILi2ELi4ELi3EEENS4_18smem_ptr_flag_bitsILi8EEENSW_INS5_IJNSA_ILi8EEESG_EEENS5_IJSG_SD_EEEEEEEvNS4_8identityES14_S1E_vS1F_EENS_8epilogue10collective18CollectiveEpilogueINS1H_23Sm100TmaWarpSpecializedILi1ELi1ELi32ELb0ELb0EEEJSH_NS5_IJNSW_ISG_SD_EES1M_EEESI_SJ_SI_SJ_NS1H_6fusion15FusionCallbacksIS1L_NS1O_17LinearCombinationISI_fSI_fLNS_15FloatRoundStyleE2EEESH_S1N_JEEENS4_5SM1004TMEM4LOAD26SM100_TMEM_LOAD_16dp32b32xENS4_13SM90_TMA_LOADES1E_NS4_39AutoVectorizingCopyWithAssumedAlignmentILi128EEENS4_14SM90_TMA_STOREES1E_S20_S20_EEEvvEEEEvNT_6ParamsE)
	.align		4
        /*000c*/ 	.word	index@(__assertfail)
	.align		4
        /*0010*/ 	.word	0x00000000
	.align		4
        /*0014*/ 	.word	0xfffffffe
	.align		4
        /*0018*/ 	.word	0x00000000
	.align		4
        /*001c*/ 	.word	0xfffffffd
	.align		4
        /*0020*/ 	.word	0x00000000
	.align		4
        /*0024*/ 	.word	0xfffffffc


//--------------------- .nv.constant4             --------------------------
	.section	.nv.constant4,"a",@progbits
	.align	8
	.align		8
.nv.constant4:
        /*0000*/ 	.dword	__assertfail
	.align		8
        /*0008*/ 	.dword	__unnamed_1
	.align		8
        /*0010*/ 	.dword	__unnamed_2
	.align		8
        /*0018*/ 	.dword	_ZN40_INTERNAL_7236154e_4_k_cu_09ef90ec_215604cuda3std3__45__cpo5beginE
	.align		8
        /*0020*/ 	.dword	_ZN40_INTERNAL_7236154e_4_k_cu_09ef90ec_215604cuda3std3__45__cpo3endE
	.align		8
        /*0028*/ 	.dword	_ZN40_INTERNAL_7236154e_4_k_cu_09ef90ec_215604cuda3std3__45__cpo6cbeginE
	.align		8
        /*0030*/ 	.dword	_ZN40_INTERNAL_7236154e_4_k_cu_09ef90ec_215604cuda3std3__45__cpo4cendE
	.align		8
        /*0038*/ 	.dword	_ZN40_INTERNAL_7236154e_4_k_cu_09ef90ec_215604cuda3std3__442_GLOBAL__N__7236154e_4_k_cu_09ef90ec_215606ignoreE
	.align		8
        /*0040*/ 	.dword	_ZN40_INTERNAL_7236154e_4_k_cu_09ef90ec_215604cuda3std3__419piecewise_constructE
	.align		8
        /*0048*/ 	.dword	_ZN40_INTERNAL_7236154e_4_k_cu_09ef90ec_215604cuda3std3__48in_placeE
	.align		8
        /*0050*/ 	.dword	_ZN40_INTERNAL_7236154e_4_k_cu_09ef90ec_215604cuda3std6ranges3__45__cpo4swapE
	.align		8
        /*0058*/ 	.dword	_ZN40_INTERNAL_7236154e_4_k_cu_09ef90ec_215604cuda3std6ranges3__45__cpo9iter_moveE
	.align		8
        /*0060*/ 	.dword	_ZN40_INTERNAL_7236154e_4_k_cu_09ef90ec_215604cute7productE
	.align		8
        /*0068*/ 	.dword	_ZN40_INTERNAL_7236154e_4_k_cu_09ef90ec_215604cute1_E
	.align		8
        /*0070*/ 	.dword	$str$25
	.align		8
        /*0078*/ 	.dword	$str$26
	.align		8
        /*0080*/ 	.dword	$str$27
	.align		8
        /*0088*/ 	.dword	$str$28


//--------------------- .text._ZN7cutlass13device_kernelINS_4gemm6kernel13GemmUniversalIN4cute5tupleIJiiiiEEENS1_10collective13CollectiveMmaINS1_35MainloopSm100TmaUmmaWarpSpecializedILi27ELi2ELi4ENS5_IJNS4_1CILi2EEENSA_ILi4EEENSA_ILi1EEEEEEEENS5_IJNSA_ILi64EEESG_SG_EEENS_12float_e5m2_tENS5_IJlSD_lEEESI_SJ_NS4_8TiledMMAINS4_8MMA_AtomIJNS4_10MMA_TraitsINS4_19SM100_MMA_F8F6F4_SSEJSI_SI_fSG_SG_NS4_17integral_constantINS4_4UMMA5MajorELSQ_0EEESR_NSO_INSP_7ScaleInELSS_0EEEST_EEEEEENS4_6LayoutINS5_IJSD_SD_SD_EEENS5_IJNSA_ILi0EEESY_SY_EEEEENS5_IJNS4_10UnderscoreES11_S11_EEEEENS4_23SM90_TMA_LOAD_MULTICASTENS4_14ComposedLayoutINS4_7SwizzleILi2ELi4ELi3EEENS4_18smem_ptr_flag_bitsILi8EEENSW_INS5_IJNSA_ILi8EEESG_EEENS5_IJSG_SD_EEEEEEEvNS4_8identityES14_S1E_vS1F_EENS_8epilogue10collective18CollectiveEpilogueINS1H_23Sm100TmaWarpSpecializedILi1ELi1ELi32ELb0ELb0EEEJSH_NS5_IJNSW_ISG_SD_EES1M_EEESI_SJ_SI_SJ_NS1H_6fusion15FusionCallbacksIS1L_NS1O_17LinearCombinationISI_fSI_fLNS_15FloatRoundStyleE2EEESH_S1N_JEEENS4_5SM1004TMEM4LOAD26SM100_TMEM_LOAD_16dp32b32xENS4_13SM90_TMA_LOADES1E_NS4_39AutoVectorizingCopyWithAssumedAlignmentILi128EEENS4_14SM90_TMA_STOREES1E_S20_S20_EEEvvEEEEvNT_6ParamsE --------------------------
	.section	.text._ZN7cutlass13device_kernelINS_4gemm6kernel13GemmUniversalIN4cute5tupleIJiiiiEEENS1_10collective13CollectiveMmaINS1_35MainloopSm100TmaUmmaWarpSpecializedILi27ELi2ELi4ENS5_IJNS4_1CILi2EEENSA_ILi4EEENSA_ILi1EEEEEEEENS5_IJNSA_ILi64EEESG_SG_EEENS_12float_e5m2_tENS5_IJlSD_lEEESI_SJ_NS4_8TiledMMAINS4_8MMA_AtomIJNS4_10MMA_TraitsINS4_19SM100_MMA_F8F6F4_SSEJSI_SI_fSG_SG_NS4_17integral_constantINS4_4UMMA5MajorELSQ_0EEESR_NSO_INSP_7ScaleInELSS_0EEEST_EEEEEENS4_6LayoutINS5_IJSD_SD_SD_EEENS5_IJNSA_ILi0EEESY_SY_EEEEENS5_IJNS4_10UnderscoreES11_S11_EEEEENS4_23SM90_TMA_LOAD_MULTICASTENS4_14ComposedLayoutINS4_7SwizzleILi2ELi4ELi3EEENS4_18smem_ptr_flag_bitsILi8EEENSW_INS5_IJNSA_ILi8EEESG_EEENS5_IJSG_SD_EEEEEEEvNS4_8identityES14_S1E_vS1F_EENS_8epilogue10collective18CollectiveEpilogueINS1H_23Sm100TmaWarpSpecializedILi1ELi1ELi32ELb0ELb0EEEJSH_NS5_IJNSW_ISG_SD_EES1M_EEESI_SJ_SI_SJ_NS1H_6fusion15FusionCallbacksIS1L_NS1O_17LinearCombinationISI_fSI_fLNS_15FloatRoundStyleE2EEESH_S1N_JEEENS4_5SM1004TMEM4LOAD26SM100_TMEM_LOAD_16dp32b32xENS4_13SM90_TMA_LOADES1E_NS4_39AutoVectorizingCopyWithAssumedAlignmentILi128EEENS4_14SM90_TMA_STOREES1E_S20_S20_EEEvvEEEEvNT_6ParamsE,"ax",@progbits
	.align	128
.text._ZN7cutlass13device_kernelINS_4gemm6kernel13GemmUniversalIN4cute5tupleIJiiiiEEENS1_10collective13CollectiveMmaINS1_35MainloopSm100TmaUmmaWarpSpecializedILi27ELi2ELi4ENS5_IJNS4_1CILi2EEENSA_ILi4EEENSA_ILi1EEEEEEEENS5_IJNSA_ILi64EEESG_SG_EEENS_12float_e5m2_tENS5_IJlSD_lEEESI_SJ_NS4_8TiledMMAINS4_8MMA_AtomIJNS4_10MMA_TraitsINS4_19SM100_MMA_F8F6F4_SSEJSI_SI_fSG_SG_NS4_17integral_constantINS4_4UMMA5MajorELSQ_0EEESR_NSO_INSP_7ScaleInELSS_0EEEST_EEEEEENS4_6LayoutINS5_IJSD_SD_SD_EEENS5_IJNSA_ILi0EEESY_SY_EEEEENS5_IJNS4_10UnderscoreES11_S11_EEEEENS4_23SM90_TMA_LOAD_MULTICASTENS4_14ComposedLayoutINS4_7SwizzleILi2ELi4ELi3EEENS4_18smem_ptr_flag_bitsILi8EEENSW_INS5_IJNSA_ILi8EEESG_EEENS5_IJSG_SD_EEEEEEEvNS4_8identityES14_S1E_vS1F_EENS_8epilogue10collective18CollectiveEpilogueINS1H_23Sm100TmaWarpSpecializedILi1ELi1ELi32ELb0ELb0EEEJSH_NS5_IJNSW_ISG_SD_EES1M_EEESI_SJ_SI_SJ_NS1H_6fusion15FusionCallbacksIS1L_NS1O_17LinearCombinationISI_fSI_fLNS_15FloatRoundStyleE2EEESH_S1N_JEEENS4_5SM1004TMEM4LOAD26SM100_TMEM_LOAD_16dp32b32xENS4_13SM90_TMA_LOADES1E_NS4_39AutoVectorizingCopyWithAssumedAlignmentILi128EEENS4_14SM90_TMA_STOREES1E_S20_S20_EEEvvEEEEvNT_6ParamsE:
        .type           _ZN7cutlass13device_kernelINS_4gemm6kernel13GemmUniversalIN4cute5tupleIJiiiiEEENS1_10collective13CollectiveMmaINS1_35MainloopSm100TmaUmmaWarpSpecializedILi27ELi2ELi4ENS5_IJNS4_1CILi2EEENSA_ILi4EEENSA_ILi1EEEEEEEENS5_IJNSA_ILi64EEESG_SG_EEENS_12float_e5m2_tENS5_IJlSD_lEEESI_SJ_NS4_8TiledMMAINS4_8MMA_AtomIJNS4_10MMA_TraitsINS4_19SM100_MMA_F8F6F4_SSEJSI_SI_fSG_SG_NS4_17integral_constantINS4_4UMMA5MajorELSQ_0EEESR_NSO_INSP_7ScaleInELSS_0EEEST_EEEEEENS4_6LayoutINS5_IJSD_SD_SD_EEENS5_IJNSA_ILi0EEESY_SY_EEEEENS5_IJNS4_10UnderscoreES11_S11_EEEEENS4_23SM90_TMA_LOAD_MULTICASTENS4_14ComposedLayoutINS4_7SwizzleILi2ELi4ELi3EEENS4_18smem_ptr_flag_bitsILi8EEENSW_INS5_IJNSA_ILi8EEESG_EEENS5_IJSG_SD_EEEEEEEvNS4_8identityES14_S1E_vS1F_EENS_8epilogue10collective18CollectiveEpilogueINS1H_23Sm100TmaWarpSpecializedILi1ELi1ELi32ELb0ELb0EEEJSH_NS5_IJNSW_ISG_SD_EES1M_EEESI_SJ_SI_SJ_NS1H_6fusion15FusionCallbacksIS1L_NS1O_17LinearCombinationISI_fSI_fLNS_15FloatRoundStyleE2EEESH_S1N_JEEENS4_5SM1004TMEM4LOAD26SM100_TMEM_LOAD_16dp32b32xENS4_13SM90_TMA_LOADES1E_NS4_39AutoVectorizingCopyWithAssumedAlignmentILi128EEENS4_14SM90_TMA_STOREES1E_S20_S20_EEEvvEEEEvNT_6ParamsE,@function
        .size           _ZN7cutlass13device_kernelINS_4gemm6kernel13GemmUniversalIN4cute5tupleIJiiiiEEENS1_10collective13CollectiveMmaINS1_35MainloopSm100TmaUmmaWarpSpecializedILi27ELi2ELi4ENS5_IJNS4_1CILi2EEENSA_ILi4EEENSA_ILi1EEEEEEEENS5_IJNSA_ILi64EEESG_SG_EEENS_12float_e5m2_tENS5_IJlSD_lEEESI_SJ_NS4_8TiledMMAINS4_8MMA_AtomIJNS4_10MMA_TraitsINS4_19SM100_MMA_F8F6F4_SSEJSI_SI_fSG_SG_NS4_17integral_constantINS4_4UMMA5MajorELSQ_0EEESR_NSO_INSP_7ScaleInELSS_0EEEST_EEEEEENS4_6LayoutINS5_IJSD_SD_SD_EEENS5_IJNSA_ILi0EEESY_SY_EEEEENS5_IJNS4_10UnderscoreES11_S11_EEEEENS4_23SM90_TMA_LOAD_MULTICASTENS4_14ComposedLayoutINS4_7SwizzleILi2ELi4ELi3EEENS4_18smem_ptr_flag_bitsILi8EEENSW_INS5_IJNSA_ILi8EEESG_EEENS5_IJSG_SD_EEEEEEEvNS4_8identityES14_S1E_vS1F_EENS_8epilogue10collective18CollectiveEpilogueINS1H_23Sm100TmaWarpSpecializedILi1ELi1ELi32ELb0ELb0EEEJSH_NS5_IJNSW_ISG_SD_EES1M_EEESI_SJ_SI_SJ_NS1H_6fusion15FusionCallbacksIS1L_NS1O_17LinearCombinationISI_fSI_fLNS_15FloatRoundStyleE2EEESH_S1N_JEEENS4_5SM1004TMEM4LOAD26SM100_TMEM_LOAD_16dp32b32xENS4_13SM90_TMA_LOADES1E_NS4_39AutoVectorizingCopyWithAssumedAlignmentILi128EEENS4_14SM90_TMA_STOREES1E_S20_S20_EEEvvEEEEvNT_6ParamsE,(.L_x_205 - _ZN7cutlass13device_kernelINS_4gemm6kernel13GemmUniversalIN4cute5tupleIJiiiiEEENS1_10collective13CollectiveMmaINS1_35MainloopSm100TmaUmmaWarpSpecializedILi27ELi2ELi4ENS5_IJNS4_1CILi2EEENSA_ILi4EEENSA_ILi1EEEEEEEENS5_IJNSA_ILi64EEESG_SG_EEENS_12float_e5m2_tENS5_IJlSD_lEEESI_SJ_NS4_8TiledMMAINS4_8MMA_AtomIJNS4_10MMA_TraitsINS4_19SM100_MMA_F8F6F4_SSEJSI_SI_fSG_SG_NS4_17integral_constantINS4_4UMMA5MajorELSQ_0EEESR_NSO_INSP_7ScaleInELSS_0EEEST_EEEEEENS4_6LayoutINS5_IJSD_SD_SD_EEENS5_IJNSA_ILi0EEESY_SY_EEEEENS5_IJNS4_10UnderscoreES11_S11_EEEEENS4_23SM90_TMA_LOAD_MULTICASTENS4_14ComposedLayoutINS4_7SwizzleILi2ELi4ELi3EEENS4_18smem_ptr_flag_bitsILi8EEENSW_INS5_IJNSA_ILi8EEESG_EEENS5_IJSG_SD_EEEEEEEvNS4_8identityES14_S1E_vS1F_EENS_8epilogue10collective18CollectiveEpilogueINS1H_23Sm100TmaWarpSpecializedILi1ELi1ELi32ELb0ELb0EEEJSH_NS5_IJNSW_ISG_SD_EES1M_EEESI_SJ_SI_SJ_NS1H_6fusion15FusionCallbacksIS1L_NS1O_17LinearCombinationISI_fSI_fLNS_15FloatRoundStyleE2EEESH_S1N_JEEENS4_5SM1004TMEM4LOAD26SM100_TMEM_LOAD_16dp32b32xENS4_13SM90_TMA_LOADES1E_NS4_39AutoVectorizingCopyWithAssumedAlignmentILi128EEENS4_14SM90_TMA_STOREES1E_S20_S20_EEEvvEEEEvNT_6ParamsE)
        .other          _ZN7cutlass13device_kernelINS_4gemm6kernel13GemmUniversalIN4cute5tupleIJiiiiEEENS1_10collective13CollectiveMmaINS1_35MainloopSm100TmaUmmaWarpSpecializedILi27ELi2ELi4ENS5_IJNS4_1CILi2EEENSA_ILi4EEENSA_ILi1EEEEEEEENS5_IJNSA_ILi64EEESG_SG_EEENS_12float_e5m2_tENS5_IJlSD_lEEESI_SJ_NS4_8TiledMMAINS4_8MMA_AtomIJNS4_10MMA_TraitsINS4_19SM100_MMA_F8F6F4_SSEJSI_SI_fSG_SG_NS4_17integral_constantINS4_4UMMA5MajorELSQ_0EEESR_NSO_INSP_7ScaleInELSS_0EEEST_EEEEEENS4_6LayoutINS5_IJSD_SD_SD_EEENS5_IJNSA_ILi0EEESY_SY_EEEEENS5_IJNS4_10UnderscoreES11_S11_EEEEENS4_23SM90_TMA_LOAD_MULTICASTENS4_14ComposedLayoutINS4_7SwizzleILi2ELi4ELi3EEENS4_18smem_ptr_flag_bitsILi8EEENSW_INS5_IJNSA_ILi8EEESG_EEENS5_IJSG_SD_EEEEEEEvNS4_8identityES14_S1E_vS1F_EENS_8epilogue10collective18CollectiveEpilogueINS1H_23Sm100TmaWarpSpecializedILi1ELi1ELi32ELb0ELb0EEEJSH_NS5_IJNSW_ISG_SD_EES1M_EEESI_SJ_SI_SJ_NS1H_6fusion15FusionCallbacksIS1L_NS1O_17LinearCombinationISI_fSI_fLNS_15FloatRoundStyleE2EEESH_S1N_JEEENS4_5SM1004TMEM4LOAD26SM100_TMEM_LOAD_16dp32b32xENS4_13SM90_TMA_LOADES1E_NS4_39AutoVectorizingCopyWithAssumedAlignmentILi128EEENS4_14SM90_TMA_STOREES1E_S20_S20_EEEvvEEEEvNT_6ParamsE,@"STO_CUDA_ENTRY STV_DEFAULT"
_ZN7cutlass13device_kernelINS_4gemm6kernel13GemmUniversalIN4cute5tupleIJiiiiEEENS1_10collective13CollectiveMmaINS1_35MainloopSm100TmaUmmaWarpSpecializedILi27ELi2ELi4ENS5_IJNS4_1CILi2EEENSA_ILi4EEENSA_ILi1EEEEEEEENS5_IJNSA_ILi64EEESG_SG_EEENS_12float_e5m2_tENS5_IJlSD_lEEESI_SJ_NS4_8TiledMMAINS4_8MMA_AtomIJNS4_10MMA_TraitsINS4_19SM100_MMA_F8F6F4_SSEJSI_SI_fSG_SG_NS4_17integral_constantINS4_4UMMA5MajorELSQ_0EEESR_NSO_INSP_7ScaleInELSS_0EEEST_EEEEEENS4_6LayoutINS5_IJSD_SD_SD_EEENS5_IJNSA_ILi0EEESY_SY_EEEEENS5_IJNS4_10UnderscoreES11_S11_EEEEENS4_23SM90_TMA_LOAD_MULTICASTENS4_14ComposedLayoutINS4_7SwizzleILi2ELi4ELi3EEENS4_18smem_ptr_flag_bitsILi8EEENSW_INS5_IJNSA_ILi8EEESG_EEENS5_IJSG_SD_EEEEEEEvNS4_8identityES14_S1E_vS1F_EENS_8epilogue10collective18CollectiveEpilogueINS1H_23Sm100TmaWarpSpecializedILi1ELi1ELi32ELb0ELb0EEEJSH_NS5_IJNSW_ISG_SD_EES1M_EEESI_SJ_SI_SJ_NS1H_6fusion15FusionCallbacksIS1L_NS1O_17LinearCombinationISI_fSI_fLNS_15FloatRoundStyleE2EEESH_S1N_JEEENS4_5SM1004TMEM4LOAD26SM100_TMEM_LOAD_16dp32b32xENS4_13SM90_TMA_LOADES1E_NS4_39AutoVectorizingCopyWithAssumedAlignmentILi128EEENS4_14SM90_TMA_STOREES1E_S20_S20_EEEvvEEEEvNT_6ParamsE:
[----:B------:R-:W1:Y:S01]  /*0000*/  LDC R1, c[0x0][0x37c] ;  /* 0x0000df00ff017b82 */ /* 0x000e620000000800 */
[----:B------:R-:W2:Y:S01]  /*0010*/  S2R R76, SR_TID.X ;  /* 0x00000000004c7919 */ /* 0x000ea20000002100 */
[----:B------:R-:W3:Y:S01]  /*0020*/  LDCU.64 UR6, c[0x0][0x890] ;  /* 0x00011200ff0677ac */ /* 0x000ee20008000a00 */
[----:B------:R-:W-:Y:S01]  /*0030*/  PRMT R79, RZ, 0x7610, R79 ;  /* 0x00007610ff4f7816 */ /* 0x000fe2000000004f */
[----:B------:R-:W4:Y:S01]  /*0040*/  LDCU.64 UR52, c[0x0][0x358] ;  /* 0x00006b00ff3477ac */ /* 0x000f220008000a00 */
[----:B------:R-:W-:Y:S02]  /*0050*/  ELECT P3, URZ, PT ;  /* 0x0000000000ff782f */ /* 0x000fe40003860000 */
[----:B---3--:R-:W-:-:S04]  /*0060*/  ISETP.NE.U32.AND P0, PT, RZ, UR6, PT ;  /* 0x00000006ff007c0c */ /* 0x008fc8000bf05070 */
[----:B------:R-:W-:Y:S02]  /*0070*/  ISETP.NE.AND.EX P1, PT, RZ, UR7, PT, P0 ;  /* 0x00000007ff007c0c */ /* 0x000fe4000bf25300 */
[----:B--2---:R-:W-:-:S05]  /*0080*/  SHF.R.U32.HI R80, RZ, 0x5, R76 ;  /* 0x00000005ff507819 */ /* 0x004fca000001164c */
[----:B------:R-:W2:Y:S02]  /*0090*/  SHFL.IDX PT, R0, R80, RZ, 0x1f ;  /* 0x00001fff50007589 */ /* 0x000ea400000e0000 */
[----:B--2---:R-:W-:-:S04]  /*00a0*/  R2UR UR10, R0 ;  /* 0x00000000000a72ca */ /* 0x004fc800000e0000 */
[----:B-1--4-:R-:W-:Y:S05]  /*00b0*/  @P1 BRA `(.L_x_0) ;  /* 0x00000000002c1947 */ /* 0x012fea0003800000 */
[----:B------:R-:W1:Y:S02]  /*00c0*/  LDCU.64 UR4, c[0x0][0x888] ;  /* 0x00011100ff0477ac */ /* 0x000e640008000a00 */
[----:B-1----:R-:W-:-:S04]  /*00d0*/  UISETP.NE.U32.AND UP0, UPT, UR4, URZ, UPT ;  /* 0x000000ff0400728c */ /* 0x002fc8000bf05070 */
[----:B------:R-:W-:-:S09]  /*00e0*/  UISETP.NE.AND.EX UP0, UPT, UR5, URZ, UPT, UP0 ;  /* 0x000000ff0500728c */ /* 0x000fd2000bf05300 */
[----:B------:R-:W-:Y:S05]  /*00f0*/  BRA.U !UP0, `(.L_x_1) ;  /* 0x0000000108107547 */ /* 0x000fea000b800000 */
[----:B------:R-:W1:Y:S02]  /*0100*/  LDC.64 R2, c[0x0][0x888] ;  /* 0x00022200ff027b82 */ /* 0x000e640000000a00 */
[----:B-1----:R1:W5:Y:S01]  /*0110*/  LDG.E R39, desc[UR52][R2.64] ;  /* 0x0000003402277981 */ /* 0x002362000c1e1900 */
[----:B------:R-:W-:Y:S01]  /*0120*/  HFMA2 R79, -RZ, RZ, 0, 5.9604644775390625e-08 ;  /* 0x00000001ff4f7431 */ /* 0x000fe200000001ff */
[----:B------:R-:W-:Y:S05]  /*0130*/  BRA `(.L_x_0) ;  /* 0x00000000000c7947 */ /* 0x000fea0003800000 */
.L_x_1:
[----:B------:R-:W1:Y:S01]  /*0140*/  LDCU UR4, c[0x0][0x880] ;  /* 0x00011000ff0477ac */ /* 0x000e620008000800 */
[----:B------:R-:W-:Y:S01]  /*0150*/  HFMA2 R79, -RZ, RZ, 0, 5.9604644775390625e-08 ;  /* 0x00000001ff4f7431 */ /* 0x000fe200000001ff */
[----:B-1----:R-:W-:-:S07]  /*0160*/  MOV R39, UR4 ;  /* 0x0000000400277c02 */ /* 0x002fce0008000f00 */
.L_x_0:
[----:B------:R-:W2:Y:S02]  /*0170*/  LDCU.64 UR4, c[0x0][0x8b0] ;  /* 0x00011600ff0477ac */ /* 0x000ea40008000a00 */
[----:B--2---:R-:W-:-:S04]  /*0180*/  UISETP.NE.U32.AND UP0, UPT, UR4, URZ, UPT ;  /* 0x000000ff0400728c */ /* 0x004fc8000bf05070 */
[----:B------:R-:W-:-:S09]  /*0190*/  UISETP.NE.AND.EX UP0, UPT, UR5, URZ, UPT, UP0 ;  /* 0x000000ff0500728c */ /* 0x000fd2000bf05300 */
[----:B------:R-:W-:Y:S05]  /*01a0*/  BRA.U UP0, `(.L_x_2) ;  /* 0x0000000100247547 */ /* 0x000fea000b800000 */
[----:B------:R-:W2:Y:S02]  /*01b0*/  LDCU.64 UR4, c[0x0][0x8a8] ;  /* 0x00011500ff0477ac */ /* 0x000ea40008000a00 */
[----:B--2---:R-:W-:-:S04]  /*01c0*/  UISETP.NE.U32.AND UP0, UPT, UR4, URZ, UPT ;  /* 0x000000ff0400728c */ /* 0x004fc8000bf05070 */
[----:B------:R-:W-:-:S09]  /*01d0*/  UISETP.NE.AND.EX UP0, UPT, UR5, URZ, UPT, UP0 ;  /* 0x000000ff0500728c */ /* 0x000fd2000bf05300 */
[----:B------:R-:W-:Y:S05]  /*01e0*/  BRA.U !UP0, `(.L_x_3) ;  /* 0x00000001080c7547 */ /* 0x000fea000b800000 */
[----:B-1----:R-:W1:Y:S02]  /*01f0*/  LDC.64 R2, c[0x0][0x8a8] ;  /* 0x00022a00ff027b82 */ /* 0x002e640000000a00 */
[----:B-1----:R2:W5:Y:S01]  /*0200*/  LDG.E R38, desc[UR52][R2.64] ;  /* 0x0000003402267981 */ /* 0x002562000c1e1900 */
[----:B------:R-:W-:Y:S05]  /*0210*/  BRA `(.L_x_2) ;  /* 0x0000000000087947 */ /* 0x000fea0003800000 */
.L_x_3:
[----:B------:R-:W2:Y:S02]  /*0220*/  LDCU UR4, c[0x0][0x8a0] ;  /* 0x00011400ff0477ac */ /* 0x000ea40008000800 */
[----:B--2---:R-:W-:Y:S02]  /*0230*/  MOV R38, UR4 ;  /* 0x0000000400267c02 */ /* 0x004fe40008000f00 */
.L_x_2:
[----:B------:R-:W-:Y:S01]  /*0240*/  IMAD.U32 R0, RZ, RZ, UR10 ;  /* 0x0000000aff007e24 */ /* 0x000fe2000f8e00ff */
[----:B------:R-:W-:Y:S04]  /*0250*/  BSSY.RECONVERGENT B0, `(.L_x_4) ;  /* 0x000000c000007945 */ /* 0x000fe80003800200 */
[C---:B------:R-:W-:Y:S02]  /*0260*/  ISETP.NE.OR P2, PT, R0.reuse, 0x1, !P3 ;  /* 0x000000010000780c */ /* 0x040fe40005f45670 */
[----:B------:R-:W-:-:S11]  /*0270*/  ISETP.NE.OR P1, PT, R0, 0x3, !P3 ;  /* 0x000000030000780c */ /* 0x000fd60005f25670 */
[----:B------:R-:W-:Y:S05]  /*0280*/  @P2 BRA `(.L_x_5) ;  /* 0x0000000000202947 */ /* 0x000fea0003800000 */
[----:B------:R-:W3:Y:S02]  /*0290*/  LDCU.64 UR4, c[0x0][0x348] ;  /* 0x00006900ff0477ac */ /* 0x000ee40008000a00 */
[----:B---3--:R-:W-:Y:S02]  /*02a0*/  UIADD3 UR8, UP1, UPT, UR4, 0x80, URZ ;  /* 0x0000008004087890 */ /* 0x008fe4000ff3e0ff */
[----:B------:R-:W-:Y:S02]  /*02b0*/  UIADD3 UR4, UP0, UPT, UR4, 0x180, URZ ;  /* 0x0000018004047890 */ /* 0x000fe4000ff1e0ff */
[----:B------:R-:W-:Y:S02]  /*02c0*/  UIADD3.X UR9, UPT, UPT, URZ, UR5, URZ, UP1, !UPT ;  /* 0x00000005ff097290 */ /* 0x000fe40008ffe4ff */
[----:B------:R-:W-:-:S07]  /*02d0*/  UIADD3.X UR5, UPT, UPT, URZ, UR5, URZ, UP0, !UPT ;  /* 0x00000005ff057290 */ /* 0x000fce00087fe4ff */
[----:B------:R3:W-:Y:S02]  /*02e0*/  UTMACCTL.PF [UR8] ;  /* 0x00000000080079b9 */ /* 0x0007e40008040000 */
[----:B------:R3:W-:Y:S02]  /*02f0*/  UTMACCTL.PF [UR4] ;  /* 0x00000000040079b9 */ /* 0x0007e40008040000 */
[----:B---3--:R-:W-:Y:S01]  /*0300*/  NOP ;  /* 0x0000000000007918 */ /* 0x008fe20000000000 */
.L_x_5:
[----:B------:R-:W-:Y:S05]  /*0310*/  BSYNC.RECONVERGENT B0 ;  /* 0x0000000000007941 */ /* 0x000fea0003800200 */
.L_x_4:
[----:B------:R-:W-:Y:S04]  /*0320*/  BSSY.RECONVERGENT B0, `(.L_x_6) ;  /* 0x000000a000007945 */ /* 0x000fe80003800200 */
        /* <DEDUP_REMOVED lines=9> */
.L_x_7:
[----:B------:R-:W-:Y:S05]  /*03c0*/  BSYNC.RECONVERGENT B0 ;  /* 0x0000000000007941 */ /* 0x000fea0003800200 */
.L_x_6:
[----:B------:R-:W3:Y:S01]  /*03d0*/  LDCU.64 UR4, c[0x0][0x888] ;  /* 0x00011100ff0477ac */ /* 0x000ee20008000a00 */
[----:B------:R-:W-:Y:S01]  /*03e0*/  ISETP.NE.AND.EX P0, PT, RZ, UR7, PT, P0 ;  /* 0x00000007ff007c0c */ /* 0x000fe2000bf05300 */
[----:B------:R-:W-:Y:S01]  /*03f0*/  UPLOP3.LUT UP5, UPT, UPT, UPT, UPT, 0x80, 0x8 ;  /* 0x000000000008789c */ /* 0x000fe20003faf070 */
[----:B---3--:R-:W-:-:S04]  /*0400*/  ISETP.NE.U32.AND P1, PT, RZ, UR4, PT ;  /* 0x00000004ff007c0c */ /* 0x008fc8000bf25070 */
[----:B------:R-:W-:-:S13]  /*0410*/  ISETP.NE.AND.EX P1, PT, RZ, UR5, PT, P1 ;  /* 0x00000005ff007c0c */ /* 0x000fda000bf25310 */
[----:B------:R-:W-:Y:S05]  /*0420*/  @P1 BRA P0, `(.L_x_8) ;  /* 0x0000000000281947 */ /* 0x000fea0000000000 */
[----:B------:R-:W-:Y:S01]  /*0430*/  UISETP.NE.U32.AND UP0, UPT, UR6, URZ, UPT ;  /* 0x000000ff0600728c */ /* 0x000fe2000bf05070 */
[----:B-----5:R-:W-:Y:S01]  /*0440*/  FSETP.NEU.AND P0, PT, R39, RZ, PT ;  /* 0x000000ff2700720b */ /* 0x020fe20003f0d000 */
[----:B------:R-:W-:Y:S02]  /*0450*/  UISETP.NE.U32.AND UP2, UPT, UR4, URZ, UPT ;  /* 0x000000ff0400728c */ /* 0x000fe4000bf45070 */
[----:B------:R-:W-:Y:S02]  /*0460*/  UISETP.NE.AND.EX UP1, UPT, UR7, URZ, UPT, UP0 ;  /* 0x000000ff0700728c */ /* 0x000fe4000bf25300 */
[----:B------:R-:W-:-:S04]  /*0470*/  UISETP.NE.AND.EX UP0, UPT, UR5, URZ, UPT, UP2 ;  /* 0x000000ff0500728c */ /* 0x000fc8000bf05320 */
[----:B------:R-:W-:-:S04]  /*0480*/  USEL UR4, URZ, 0xffffffff, UP0 ;  /* 0xffffffffff047887 */ /* 0x000fc80008000000 */
[----:B------:R-:W-:Y:S01]  /*0490*/  VOTEU.ANY UP0, P0 ;  /* 0x0000000000ff7886 */ /* 0x000fe20000000100 */
[----:B------:R-:W-:-:S04]  /*04a0*/  @!UP1 USEL UR4, URZ, 0xffffffff, UP0 ;  /* 0xffffffffff049887 */ /* 0x000fc80008000000 */
[----:B------:R-:W-:-:S04]  /*04b0*/  ULOP3.LUT UR4, UR4, 0x1, URZ, 0xc0, !UPT ;  /* 0x0000000104047892 */ /* 0x000fc8000f8ec0ff */
[----:B------:R-:W-:-:S11]  /*04c0*/  UISETP.NE.U32.AND UP5, UPT, UR4, 0x1, UPT ;  /* 0x000000010400788c */ /* 0x000fd6000bfa5070 */
.L_x_8:
[----:B-12---:R-:W1:Y:S01]  /*04d0*/  SHFL.IDX PT, R2, R80, RZ, 0x1f ;  /* 0x00001fff50027589 */ /* 0x006e6200000e0000 */
[----:B------:R-:W-:-:S04]  /*04e0*/  UISETP.NE.AND UP0, UPT, UR10, 0x2, UPT ;  /* 0x000000020a00788c */ /* 0x000fc8000bf05270 */
[----:B------:R-:W-:Y:S01]  /*04f0*/  USEL UR26, URZ, 0x1, UP0 ;  /* 0x00000001ff1a7887 */ /* 0x000fe20008000000 */
[----:B-1----:R-:W-:-:S13]  /*0500*/  ISETP.NE.AND P0, PT, R2, RZ, PT ;  /* 0x000000ff0200720c */ /* 0x002fda0003f05270 */
[----:B------:R-:W-:Y:S05]  /*0510*/  @P0 BRA `(.L_x_9) ;  /* 0x00000004001c0947 */ /* 0x000fea0003800000 */
[----:B------:R-:W-:Y:S01]  /*0520*/  ELECT P0, URZ, PT ;  /* 0x0000000000ff782f */ /* 0x000fe20003800000 */
[----:B------:R-:W-:-:S12]  /*0530*/  BSSY.RECONVERGENT B0, `(.L_x_9) ;  /* 0x0000045000007945 */ /* 0x000fd80003800200 */
[----:B------:R-:W-:Y:S05]  /*0540*/  @!P0 BRA `(.L_x_10) ;  /* 0x00000004000c8947 */ /* 0x000fea0003800000 */
[----:B------:R-:W1:Y:S01]  /*0550*/  S2UR UR6, SR_CgaCtaId ;  /* 0x00000000000679c3 */ /* 0x000e620000008800 */
[----:B------:R-:W-:Y:S01]  /*0560*/  UMOV UR7, 0x400 ;  /* 0x0000040000077882 */ /* 0x000fe20000000000 */
[----:B------:R-:W-:Y:S01]  /*0570*/  UMOV UR5, 0x1 ;  /* 0x0000000100057882 */ /* 0x000fe20000000000 */
[----:B------:R-:W-:Y:S01]  /*0580*/  UMOV UR4, 0x5 ;  /* 0x0000000500047882 */ /* 0x000fe20000000000 */
[----:B------:R-:W-:-:S04]  /*0590*/  UIADD3 UR8, UPT, UPT, -UR5, 0x100000, URZ ;  /* 0x0010000005087890 */ /* 0x000fc8000fffe1ff */
[----:B------:R-:W-:Y:S02]  /*05a0*/  USHF.L.U32 UR9, UR8, 0xb, URZ ;  /* 0x0000000b08097899 */ /* 0x000fe400080006ff */
[----:B------:R-:W-:Y:S02]  /*05b0*/  USHF.L.U32 UR8, UR8, 0x1, URZ ;  /* 0x0000000108087899 */ /* 0x000fe400080006ff */
[----:B------:R-:W-:-:S04]  /*05c0*/  UIADD3 UR4, UPT, UPT, -UR4, 0x100000, URZ ;  /* 0x0010000004047890 */ /* 0x000fc8000fffe1ff */
[----:B------:R-:W-:Y:S02]  /*05d0*/  USHF.L.U32 UR5, UR4, 0xb, URZ ;  /* 0x0000000b04057899 */ /* 0x000fe400080006ff */
[----:B------:R-:W-:Y:S02]  /*05e0*/  USHF.L.U32 UR4, UR4, 0x1, URZ ;  /* 0x0000000104047899 */ /* 0x000fe400080006ff */
[----:B-1----:R-:W-:Y:S01]  /*05f0*/  ULEA UR6, UR6, UR7, 0x18 ;  /* 0x0000000706067291 */ /* 0x002fe2000f8ec0ff */
[----:B------:R-:W1:Y:S11]  /*0600*/  FENCE.VIEW.ASYNC.S ;  /* 0x00000000000073c6 */ /* 0x000e760000000000 */
[----:B-1----:R1:W2:Y:S01]  /*0610*/  SYNCS.EXCH.64 URZ, [UR6], UR8 ;  /* 0x0000000806ff75b2 */ /* 0x0022a20008000100 */
[----:B------:R1:W3:Y:S01]  /*0620*/  SYNCS.EXCH.64 URZ, [UR6+0xd8], UR4 ;  /* 0x0000d80406ff75b2 */ /* 0x0002e20008000100 */
[----:B------:R1:W4:Y:S01]  /*0630*/  SYNCS.EXCH.64 URZ, [UR6+0x8], UR8 ;  /* 0x0000080806ff75b2 */ /* 0x0003220008000100 */
[----:B------:R1:W1:Y:S01]  /*0640*/  SYNCS.EXCH.64 URZ, [UR6+0xe0], UR4 ;  /* 0x0000e00406ff75b2 */ /* 0x0002620008000100 */
        /* <DEDUP_REMOVED lines=50> */
[----:B--234-:R-:W-:Y:S01]  /*0970*/  NOP ;  /* 0x0000000000007918 */ /* 0x01cfe20000000000 */
.L_x_10:
[----:B-1----:R-:W-:Y:S05]  /*0980*/  BSYNC.RECONVERGENT B0 ;  /* 0x0000000000007941 */ /* 0x002fea0003800200 */
.L_x_9:
[----:B------:R-:W1:Y:S01]  /*0990*/  SHFL.IDX PT, R2, R80, RZ, 0x1f ;  /* 0x00001fff50027589 */ /* 0x000e6200000e0000 */
[----:B------:R-:W-:Y:S01]  /*09a0*/  NOP ;  /* 0x0000000000007918 */ /* 0x000fe20000000000 */
[----:B-1----:R-:W-:-:S13]  /*09b0*/  ISETP.NE.AND P0, PT, R2, 0x1, PT ;  /* 0x000000010200780c */ /* 0x002fda0003f05270 */
[----:B------:R-:W-:Y:S05]  /*09c0*/  @P0 BRA `(.L_x_11) ;  /* 0x0000000000400947 */ /* 0x000fea0003800000 */
        /* <DEDUP_REMOVED lines=9> */
[----:B------:R-:W-:Y:S01]  /*0a60*/  USHF.L.U32 UR4, UR4, 0x1, URZ ;  /* 0x0000000104047899 */ /* 0x000fe200080006ff */
[----:B------:R-:W-:Y:S01]  /*0a70*/  ELECT P0, URZ, PT ;  /* 0x0000000000ff782f */ /* 0x000fe20003800000 */
[----:B-1----:R-:W-:Y:S01]  /*0a80*/  ULEA UR6, UR6, UR7, 0x18 ;  /* 0x0000000706067291 */ /* 0x002fe2000f8ec0ff */
[----:B------:R-:W1:Y:S11]  /*0a90*/  FENCE.VIEW.ASYNC.S ;  /* 0x00000000000073c6 */ /* 0x000e760000000000 */
[----:B-1----:R1:W2:Y:S01]  /*0aa0*/  SYNCS.EXCH.64 URZ, [UR6+0x1b0], UR8 ;  /* 0x0001b00806ff75b2 */ /* 0x0022a20008000100 */
[----:B------:R1:W3:Y:S01]  /*0ab0*/  SYNCS.EXCH.64 URZ, [UR6+0x1b8], UR4 ;  /* 0x0001b80406ff75b2 */ /* 0x0002e20008000100 */
[----:B------:R-:W-:Y:S01]  /*0ac0*/  NOP ;  /* 0x0000000000007918 */ /* 0x000fe20000000000 */
.L_x_11:
[----:B------:R-:W4:Y:S01]  /*0ad0*/  SHFL.IDX PT, R2, R80, RZ, 0x1f ;  /* 0x00001fff50027589 */ /* 0x000f2200000e0000 */
[----:B------:R-:W-:Y:S01]  /*0ae0*/  NOP ;  /* 0x0000000000007918 */ /* 0x000fe20000000000 */
[----:B----4-:R-:W-:-:S13]  /*0af0*/  ISETP.NE.AND P0, PT, R2, 0x3, PT ;  /* 0x000000030200780c */ /* 0x010fda0003f05270 */
[----:B------:R-:W-:Y:S05]  /*0b00*/  @P0 BRA `(.L_x_12) ;  /* 0x0000000000300947 */ /* 0x000fea0003800000 */
[----:B-1----:R-:W1:Y:S01]  /*0b10*/  S2UR UR5, SR_CgaCtaId ;  /* 0x00000000000579c3 */ /* 0x002e620000008800 */
[----:B------:R-:W-:Y:S01]  /*0b20*/  UMOV UR6, 0x400 ;  /* 0x0000040000067882 */ /* 0x000fe20000000000 */
[----:B------:R-:W-:Y:S01]  /*0b30*/  UMOV UR4, 0x20 ;  /* 0x0000002000047882 */ /* 0x000fe20000000000 */
[----:B------:R-:W-:Y:S01]  /*0b40*/  ELECT P0, URZ, PT ;  /* 0x0000000000ff782f */ /* 0x000fe20003800000 */
[----:B-1----:R-:W-:Y:S02]  /*0b50*/  ULEA UR5, UR5, UR6, 0x18 ;  /* 0x0000000605057291 */ /* 0x002fe4000f8ec0ff */
[----:B------:R-:W-:-:S04]  /*0b60*/  UIADD3 UR6, UPT, UPT, -UR4, 0x100000, URZ ;  /* 0x0010000004067890 */ /* 0x000fc8000fffe1ff */
[----:B------:R-:W-:Y:S02]  /*0b70*/  USHF.L.U32 UR7, UR6, 0xb, URZ ;  /* 0x0000000b06077899 */ /* 0x000fe400080006ff */
[----:B------:R-:W-:Y:S01]  /*0b80*/  USHF.L.U32 UR6, UR6, 0x1, URZ ;  /* 0x0000000106067899 */ /* 0x000fe200080006ff */
[----:B------:R-:W1:Y:S11]  /*0b90*/  FENCE.VIEW.ASYNC.S ;  /* 0x00000000000073c6 */ /* 0x000e760000000000 */
[----:B-1----:R4:W1:Y:S01]  /*0ba0*/  SYNCS.EXCH.64 URZ, [UR5+0x1c0], UR6 ;  /* 0x0001c00605ff75b2 */ /* 0x0028620008000100 */
[----:B------:R4:W1:Y:S02]  /*0bb0*/  SYNCS.EXCH.64 URZ, [UR5+0x1c8], UR6 ;  /* 0x0001c80605ff75b2 */ /* 0x0008640008000100 */
[----:B----4-:R-:W-:Y:S01]  /*0bc0*/  NOP ;  /* 0x0000000000007918 */ /* 0x010fe20000000000 */
.L_x_12:
[----:B------:R-:W4:Y:S01]  /*0bd0*/  SHFL.IDX PT, R2, R80, RZ, 0x1f ;  /* 0x00001fff50027589 */ /* 0x000f2200000e0000 */
[----:B------:R-:W-:Y:S01]  /*0be0*/  NOP ;  /* 0x0000000000007918 */ /* 0x000fe20000000000 */
[----:B----4-:R-:W-:-:S13]  /*0bf0*/  ISETP.NE.AND P0, PT, R2, 0x4, PT ;  /* 0x000000040200780c */ /* 0x010fda0003f05270 */
[----:B------:R-:W-:Y:S05]  /*0c00*/  @P0 BRA `(.L_x_13) ;  /* 0x00000000004c0947 */ /* 0x000fea0003800000 */
[----:B-1----:R-:W1:Y:S01]  /*0c10*/  S2UR UR5, SR_CgaCtaId ;  /* 0x00000000000579c3 */ /* 0x002e620000008800 */
[----:B------:R-:W-:Y:S01]  /*0c20*/  UMOV UR7, 0x720 ;  /* 0x0000072000077882 */ /* 0x000fe20000000000 */
[----:B------:R-:W-:Y:S01]  /*0c30*/  UMOV UR6, 0x400 ;  /* 0x0000040000067882 */ /* 0x000fe20000000000 */
[----:B------:R-:W-:Y:S01]  /*0c40*/  USEL UR7, UR7, 0x620, UP5 ;  /* 0x0000062007077887 */ /* 0x000fe2000a800000 */
[----:B------:R-:W-:Y:S01]  /*0c50*/  UMOV UR4, 0x1 ;  /* 0x0000000100047882 */ /* 0x000fe20000000000 */
[----:B------:R-:W-:Y:S01]  /*0c60*/  ELECT P0, URZ, PT ;  /* 0x0000000000ff782f */ /* 0x000fe20003800000 */
[----:B------:R-:W-:-:S04]  /*0c70*/  UIADD3 UR8, UPT, UPT, -UR4, 0x100000, URZ ;  /* 0x0010000004087890 */ /* 0x000fc8000fffe1ff */
[----:B------:R-:W-:Y:S02]  /*0c80*/  USHF.L.U32 UR9, UR8, 0xb, URZ ;  /* 0x0000000b08097899 */ /* 0x000fe400080006ff */
[----:B------:R-:W-:Y:S02]  /*0c90*/  USHF.L.U32 UR8, UR8, 0x1, URZ ;  /* 0x0000000108087899 */ /* 0x000fe400080006ff */
[----:B-1----:R-:W-:Y:S02]  /*0ca0*/  ULEA UR5, UR5, UR6, 0x18 ;  /* 0x0000000605057291 */ /* 0x002fe4000f8ec0ff */
[----:B------:R-:W-:-:S04]  /*0cb0*/  UIADD3 UR6, UPT, UPT, -UR7, 0x100000, URZ ;  /* 0x0010000007067890 */ /* 0x000fc8000fffe1ff */
[----:B------:R-:W-:Y:S02]  /*0cc0*/  USHF.L.U32 UR7, UR6, 0xb, URZ ;  /* 0x0000000b06077899 */ /* 0x000fe400080006ff */
[----:B------:R-:W-:Y:S01]  /*0cd0*/  USHF.L.U32 UR6, UR6, 0x1, URZ ;  /* 0x0000000106067899 */ /* 0x000fe200080006ff */
[----:B------:R-:W1:Y:S03]  /*0ce0*/  FENCE.VIEW.ASYNC.S ;  /* 0x00000000000073c6 */ /* 0x000e660000000000 */
[----:B-1----:R4:W1:Y:S08]  /*0cf0*/  SYNCS.EXCH.64 URZ, [UR5+0x1d0], UR8 ;  /* 0x0001d00805ff75b2 */ /* 0x0028700008000100 */
[----:B------:R4:W1:Y:S01]  /*0d00*/  SYNCS.EXCH.64 URZ, [UR5+0x1e0], UR6 ;  /* 0x0001e00605ff75b2 */ /* 0x0008620008000100 */
[----:B------:R4:W1:Y:S01]  /*0d10*/  SYNCS.EXCH.64 URZ, [UR5+0x1d8], UR8 ;  /* 0x0001d80805ff75b2 */ /* 0x0008620008000100 */
[----:B------:R4:W1:Y:S02]  /*0d20*/  SYNCS.EXCH.64 URZ, [UR5+0x1e8], UR6 ;  /* 0x0001e80605ff75b2 */ /* 0x0008640008000100 */
[----:B----4-:R-:W-:Y:S01]  /*0d30*/  NOP ;  /* 0x0000000000007918 */ /* 0x010fe20000000000 */
.L_x_13:
[----:B------:R-:W4:Y:S01]  /*0d40*/  SHFL.IDX PT, R2, R80, RZ, 0x1f ;  /* 0x00001fff50027589 */ /* 0x000f2200000e0000 */
[----:B------:R-:W-:Y:S01]  /*0d50*/  NOP ;  /* 0x0000000000007918 */ /* 0x000fe20000000000 */
[----:B----4-:R-:W-:-:S13]  /*0d60*/  ISETP.NE.AND P0, PT, R2, 0x5, PT ;  /* 0x000000050200780c */ /* 0x010fda0003f05270 */
[----:B------:R-:W-:Y:S05]  /*0d70*/  @P0 BRA `(.L_x_14) ;  /* 0x0000000000580947 */ /* 0x000fea0003800000 */
[----:B-1----:R-:W1:Y:S01]  /*0d80*/  S2UR UR6, SR_CgaCtaId ;  /* 0x00000000000679c3 */ /* 0x002e620000008800 */
        /* <DEDUP_REMOVED lines=12> */
[----:B-1----:R4:W1:Y:S01]  /*0e50*/  SYNCS.EXCH.64 URZ, [UR6+0x1f0], UR8 ;  /* 0x0001f00806ff75b2 */ /* 0x0028620008000100 */
[----:B------:R4:W1:Y:S01]  /*0e60*/  SYNCS.EXCH.64 URZ, [UR6+0x210], UR4 ;  /* 0x0002100406ff75b2 */ /* 0x0008620008000100 */
[----:B------:R4:W1:Y:S01]  /*0e70*/  SYNCS.EXCH.64 URZ, [UR6+0x1f8], UR8 ;  /* 0x0001f80806ff75b2 */ /* 0x0008620008000100 */
[----:B------:R4:W1:Y:S01]  /*0e80*/  SYNCS.EXCH.64 URZ, [UR6+0x218], UR4 ;  /* 0x0002180406ff75b2 */ /* 0x0008620008000100 */
[----:B------:R4:W1:Y:S01]  /*0e90*/  SYNCS.EXCH.64 URZ, [UR6+0x200], UR8 ;  /* 0x0002000806ff75b2 */ /* 0x0008620008000100 */
[----:B------:R4:W1:Y:S01]  /*0ea0*/  SYNCS.EXCH.64 URZ, [UR6+0x220], UR4 ;  /* 0x0002200406ff75b2 */ /* 0x0008620008000100 */
[----:B------:R4:W1:Y:S01]  /*0eb0*/  SYNCS.EXCH.64 URZ, [UR6+0x208], UR8 ;  /* 0x0002080806ff75b2 */ /* 0x0008620008000100 */
[----:B------:R4:W1:Y:S02]  /*0ec0*/  SYNCS.EXCH.64 URZ, [UR6+0x228], UR4 ;  /* 0x0002280406ff75b2 */ /* 0x0008640008000100 */
[----:B----4-:R-:W-:Y:S01]  /*0ed0*/  NOP ;  /* 0x0000000000007918 */ /* 0x010fe20000000000 */
.L_x_14:
[----:B------:R-:W4:Y:S01]  /*0ee0*/  SHFL.IDX PT, R2, R80, RZ, 0x1f ;  /* 0x00001fff50027589 */ /* 0x000f2200000e0000 */
[----:B------:R-:W1:Y:S01]  /*0ef0*/  S2UR UR54, SR_CgaCtaId ;  /* 0x00000000003679c3 */ /* 0x000e620000008800 */
[----:B------:R-:W-:Y:S01]  /*0f00*/  NOP ;  /* 0x0000000000007918 */ /* 0x000fe20000000000 */
[----:B----4-:R-:W-:-:S13]  /*0f10*/  ISETP.NE.AND P0, PT, R2, 0x3, PT ;  /* 0x000000030200780c */ /* 0x010fda0003f05270 */
[----:B-1----:R-:W-:Y:S05]  /*0f20*/  @P0 BRA `(.L_x_15) ;  /* 0x0000000000340947 */ /* 0x002fea0003800000 */
[----:B------:R-:W-:Y:S01]  /*0f30*/  UMOV UR5, 0x400 ;  /* 0x0000040000057882 */ /* 0x000fe20000000000 */
[----:B------:R-:W-:Y:S01]  /*0f40*/  UMOV UR4, 0x20 ;  /* 0x0000002000047882 */ /* 0x000fe20000000000 */
[----:B------:R-:W-:Y:S02]  /*0f50*/  ULEA UR5, UR54, UR5, 0x18 ;  /* 0x0000000536057291 */ /* 0x000fe4000f8ec0ff */
[----:B------:R-:W-:-:S04]  /*0f60*/  UIADD3 UR6, UPT, UPT, -UR4, 0x100000, URZ ;  /* 0x0010000004067890 */ /* 0x000fc8000fffe1ff */
[----:B------:R-:W-:Y:S02]  /*0f70*/  USHF.L.U32 UR7, UR6, 0xb, URZ ;  /* 0x0000000b06077899 */ /* 0x000fe400080006ff */
[----:B------:R-:W-:Y:S01]  /*0f80*/  USHF.L.U32 UR6, UR6, 0x1, URZ ;  /* 0x0000000106067899 */ /* 0x000fe200080006ff */
[----:B------:R-:W-:Y:S01]  /*0f90*/  ELECT P0, URZ, PT ;  /* 0x0000000000ff782f */ /* 0x000fe20003800000 */
[----:B------:R-:W1:Y:S10]  /*0fa0*/  FENCE.VIEW.ASYNC.S ;  /* 0x00000000000073c6 */ /* 0x000e740000000000 */
[----:B-1----:R1:W4:Y:S01]  /*0fb0*/  SYNCS.EXCH.64 URZ, [UR5+0x230], UR6 ;  /* 0x0002300605ff75b2 */ /* 0x0023220008000100 */
[----:B------:R1:W1:Y:S01]  /*0fc0*/  SYNCS.EXCH.64 URZ, [UR5+0x240], UR6 ;  /* 0x0002400605ff75b2 */ /* 0x0002620008000100 */
[----:B------:R1:W1:Y:S01]  /*0fd0*/  SYNCS.EXCH.64 URZ, [UR5+0x238], UR6 ;  /* 0x0002380605ff75b2 */ /* 0x0002620008000100 */
[----:B------:R1:W1:Y:S01]  /*0fe0*/  SYNCS.EXCH.64 URZ, [UR5+0x248], UR6 ;  /* 0x0002480605ff75b2 */ /* 0x0002620008000100 */
[----:B------:R-:W-:Y:S01]  /*0ff0*/  NOP ;  /* 0x0000000000007918 */ /* 0x000fe20000000000 */
.L_x_15:
[----:B------:R-:W2:Y:S01]  /*1000*/  LDCU UR12, c[0x0][0x36c] ;  /* 0x00006d80ff0c77ac */ /* 0x000ea20008000800 */
[----:B------:R-:W-:Y:S01]  /*1010*/  ISETP.NE.OR P3, PT, R0, 0x2, !P3 ;  /* 0x000000020000780c */ /* 0x000fe20005f65670 */
[----:B------:R-:W-:Y:S01]  /*1020*/  NOP ;  /* 0x0000000000007918 */ /* 0x000fe20000000000 */
[----:B------:R-:W-:Y:S01]  /*1030*/  LOP3.LUT R0, R76, 0x1f, RZ, 0xc0, !PT ;  /* 0x0000001f4c007812 */ /* 0x000fe200078ec0ff */
[----:B------:R-:W-:Y:S02]  /*1040*/  UISETP.NE.AND UP6, UPT, UR10, URZ, UPT ;  /* 0x000000ff0a00728c */ /* 0x000fe4000bfc5270 */
[----:B--2---:R-:W-:-:S04]  /*1050*/  UISETP.EQ.U32.AND UP0, UPT, UR12, 0x1, UPT ;  /* 0x000000010c00788c */ /* 0x004fc8000bf02070 */
[----:B------:R-:W-:-:S05]  /*1060*/  UP2UR UR4, UPR, URZ, 0x1 ;  /* 0x00000001ff047883 */ /* 0x000fca0008000000 */
[----:B------:R-:W-:Y:S05]  /*1070*/  BRA.U !UP0, `(.L_x_16) ;  /* 0x0000000108087547 */ /* 0x000fea000b800000 */
[----:B-1-34-:R-:W-:Y:S01]  /*1080*/  UCGABAR_ARV ;  /* 0x00000000000079c7 */ /* 0x01afe20008000000 */
[----:B------:R-:W-:Y:S05]  /*1090*/  BRA `(.L_x_17) ;  /* 0x0000000000047947 */ /* 0x000fea0003800000 */
.L_x_16:
[----:B-1-34-:R-:W-:Y:S02]  /*10a0*/  NOP ;  /* 0x0000000000007918 */ /* 0x01afe40000000000 */
.L_x_17:
[----:B------:R-:W1:Y:S01]  /*10b0*/  S2UR UR50, SR_CTAID.X ;  /* 0x00000000003279c3 */ /* 0x000e620000002500 */
[----:B------:R-:W-:-:S05]  /*10c0*/  CS2R.32 R3, SR_CgaSize ;  /* 0x0000000000037805 */ /* 0x000fca0000008a00 */
[----:B------:R-:W-:-:S05]  /*10d0*/  IMAD R3, R3, -0xa0, RZ ;  /* 0xffffff6003037824 */ /* 0x000fca00078e02ff */
[----:B------:R-:W-:-:S14]  /*10e0*/  R2UR UR5, R3 ;  /* 0x00000000030572ca */ /* 0x000fdc00000e0000 */
[----:B------:R-:W2:Y:S01]  /*10f0*/  LDCU UR5, c[0x0][UR5+0x2b0] ;  /* 0x00005600050577ac */ /* 0x000ea20008000800 */
[----:B------:R-:W-:-:S05]  /*1100*/  CS2R.32 R3, SR_CgaSize ;  /* 0x0000000000037805 */ /* 0x000fca0000008a00 */
[----:B------:R-:W-:-:S05]  /*1110*/  IMAD R3, R3, -0xa0, RZ ;  /* 0xffffff6003037824 */ /* 0x000fca00078e02ff */
[----:B------:R-:W-:-:S14]  /*1120*/  R2UR UR4, R3 ;  /* 0x00000000030472ca */ /* 0x000fdc00000e0000 */
[----:B------:R-:W3:Y:S01]  /*1130*/  LDCU UR4, c[0x0][UR4+0x2b4] ;  /* 0x00005680040477ac */ /* 0x000ee20008000800 */
[----:B------:R-:W4:Y:S01]  /*1140*/  S2UR UR51, SR_CTAID.Y ;  /* 0x00000000003379c3 */ /* 0x000f220000002600 */
[----:B------:R-:W-:-:S05]  /*1150*/  CS2R.32 R3, SR_CgaSize ;  /* 0x0000000000037805 */ /* 0x000fca0000008a00 */
[----:B------:R-:W-:-:S05]  /*1160*/  IMAD R3, R3, -0xa0, RZ ;  /* 0xffffff6003037824 */ /* 0x000fca00078e02ff */
[----:B------:R-:W-:-:S14]  /*1170*/  R2UR UR7, R3 ;  /* 0x00000000030772ca */ /* 0x000fdc00000e0000 */
[----:B------:R-:W3:Y:S01]  /*1180*/  LDCU UR7, c[0x0][UR7+0x2a0] ;  /* 0x00005400070777ac */ /* 0x000ee20008000800 */
[----:B------:R-:W-:-:S05]  /*1190*/  CS2R.32 R3, SR_CgaSize ;  /* 0x0000000000037805 */ /* 0x000fca0000008a00 */
[----:B------:R-:W-:-:S05]  /*11a0*/  IMAD R3, R3, -0xa0, RZ ;  /* 0xffffff6003037824 */ /* 0x000fca00078e02ff */
[----:B------:R-:W-:-:S14]  /*11b0*/  R2UR UR6, R3 ;  /* 0x00000000030672ca */ /* 0x000fdc00000e0000 */
[----:B------:R-:W3:Y:S01]  /*11c0*/  LDCU UR6, c[0x0][UR6+0x2a4] ;  /* 0x00005480060677ac */ /* 0x000ee20008000800 */
[----:B------:R-:W-:Y:S02]  /*11d0*/  ULOP3.LUT UR22, UR54, 0x1, URZ, 0xc0, !UPT ;  /* 0x0000000136167892 */ /* 0x000fe4000f8ec0ff */
[----:B------:R-:W-:Y:S02]  /*11e0*/  USHF.R.U32.HI UR11, URZ, 0x1, UR54 ;  /* 0x00000001ff0b7899 */ /* 0x000fe40008011636 */
[----:B------:R-:W-:Y:S02]  /*11f0*/  UISETP.GT.U32.AND UP1, UPT, UR22, 0xffff, UPT ;  /* 0x0000ffff1600788c */ /* 0x000fe4000bf24070 */
[----:B------:R-:W-:Y:S01]  /*1200*/  USHF.L.U32 UR23, UR54, 0x9, URZ ;  /* 0x0000000936177899 */ /* 0x000fe200080006ff */
[----:B-1----:R-:W-:Y:S01]  /*1210*/  I2FP.F32.U32 R3, UR50 ;  /* 0x0000003200037c45 */ /* 0x002fe20008201000 */
[----:B------:R-:W-:Y:S01]  /*1220*/  USHF.L.U32 UR15, UR54, 0xb, URZ ;  /* 0x0000000b360f7899 */ /* 0x000fe200080006ff */
[----:B------:R-:W1:Y:S03]  /*1230*/  LDCU UR19, c[0x0][0xb24] ;  /* 0x00016480ff1377ac */ /* 0x000e660008000800 */
[----:B--2---:R-:W-:Y:S01]  /*1240*/  FMUL R3, R3, UR5 ;  /* 0x0000000503037c20 */ /* 0x004fe20008400000 */
[----:B------:R-:W2:Y:S01]  /*1250*/  LDCU UR37, c[0x0][0xb24] ;  /* 0x00016480ff2577ac */ /* 0x000ea20008000800 */
[----:B----4-:R-:W-:-:S04]  /*1260*/  I2FP.F32.U32 R2, UR51 ;  /* 0x0000003300027c45 */ /* 0x010fc80008201000 */
[----:B------:R-:W4:Y:S01]  /*1270*/  F2I.U32.TRUNC.NTZ R3, R3 ;  /* 0x0000000300037305 */ /* 0x000f22000020f000 */
[----:B------:R-:W1:Y:S01]  /*1280*/  LDCU UR16, c[0x0][0xb30] ;  /* 0x00016600ff1077ac */ /* 0x000e620008000800 */
[----:B---3--:R-:W-:Y:S01]  /*1290*/  FMUL R2, R2, UR4 ;  /* 0x0000000402027c20 */ /* 0x008fe20008400000 */
[----:B------:R-:W-:Y:S01]  /*12a0*/  ULOP3.LUT UR4, UR54, 0x6, URZ, 0xc0, !UPT ;  /* 0x0000000636047892 */ /* 0x000fe2000f8ec0ff */
[----:B------:R-:W-:-:S04]  /*12b0*/  UMOV UR14, 0x55 ;  /* 0x00000055000e7882 */ /* 0x000fc80000000000 */
[----:B------:R-:W3:Y:S01]  /*12c0*/  F2I.U32.TRUNC.NTZ R2, R2 ;  /* 0x0000000200027305 */ /* 0x000ee2000020f000 */
[----:B------:R-:W-:Y:S01]  /*12d0*/  UISETP.GT.U32.AND UP0, UPT, UR4, 0xffff, UPT ;  /* 0x0000ffff0400788c */ /* 0x000fe2000bf04070 */
[----:B------:R-:W-:Y:S01]  /*12e0*/  UMOV UR13, 0x3 ;  /* 0x00000003000d7882 */ /* 0x000fe20000000000 */
[----:B------:R-:W-:Y:S02]  /*12f0*/  USEL UR5, UR22, 0xffff, !UP1 ;  /* 0x0000ffff16057887 */ /* 0x000fe4000c800000 */
[----:B------:R-:W-:Y:S01]  /*1300*/  USEL UR4, UR4, 0xffff, !UP0 ;  /* 0x0000ffff04047887 */ /* 0x000fe2000c000000 */
[----:B----4-:R-:W-:Y:S02]  /*1310*/  R2UR UR49, R3 ;  /* 0x00000000033172ca */ /* 0x010fe400000e0000 */
[----:B---3--:R-:W-:Y:S02]  /*1320*/  R2UR UR48, R2 ;  /* 0x00000000023072ca */ /* 0x008fe400000e0000 */
[----:B------:R-:W-:-:S09]  /*1330*/  PRMT R2, RZ, 0x7610, R2 ;  /* 0x00007610ff027816 */ /* 0x000fd20000000002 */
[----:B------:R-:W-:-:S04]  /*1340*/  UIADD3 UR49, UPT, UPT, -UR49, URZ, URZ ;  /* 0x000000ff31317290 */ /* 0x000fc8000fffe1ff */
[----:B------:R-:W-:Y:S02]  /*1350*/  UIMAD UR49, UR7, UR49, UR50 ;  /* 0x00000031073172a4 */ /* 0x000fe4000f8e0232 */
[----:B------:R-:W-:-:S04]  /*1360*/  UIADD3 UR48, UPT, UPT, -UR48, URZ, URZ ;  /* 0x000000ff30307290 */ /* 0x000fc8000fffe1ff */
[----:B------:R-:W-:Y:S01]  /*1370*/  UIMAD UR48, UR6, UR48, UR51 ;  /* 0x00000030063072a4 */ /* 0x000fe2000f8e0233 */
[----:B-12---:R-:W-:Y:S11]  /*1380*/  BRA.U UP6, `(.L_x_18) ;  /* 0x00000001066c7547 */ /* 0x006ff6000b800000 */
[----:B------:R-:W-:Y:S02]  /*1390*/  UISETP.NE.AND UP2, UPT, UR48, 0x2, UPT ;  /* 0x000000023000788c */ /* 0x000fe4000bf45270 */
[----:B------:R-:W-:Y:S02]  /*13a0*/  UISETP.NE.AND UP4, UPT, UR48, URZ, UPT ;  /* 0x000000ff3000728c */ /* 0x000fe4000bf85270 */
[----:B------:R-:W-:Y:S02]  /*13b0*/  UISETP.NE.AND UP0, UPT, UR48, 0x1, UPT ;  /* 0x000000013000788c */ /* 0x000fe4000bf05270 */
[----:B------:R-:W-:Y:S02]  /*13c0*/  USEL UR18, URZ, 0x10, UP2 ;  /* 0x00000010ff127887 */ /* 0x000fe40009000000 */
[----:B------:R-:W-:Y:S02]  /*13d0*/  USEL UR7, URZ, 0x20, UP2 ;  /* 0x00000020ff077887 */ /* 0x000fe40009000000 */
[----:B------:R-:W-:-:S02]  /*13e0*/  UISETP.NE.AND UP3, UPT, UR49, URZ, UPT ;  /* 0x000000ff3100728c */ /* 0x000fc4000bf65270 */
[----:B------:R-:W-:Y:S02]  /*13f0*/  USEL UR20, URZ, 0x4, UP0 ;  /* 0x00000004ff147887 */ /* 0x000fe40008000000 */
[----:B------:R-:W-:Y:S02]  /*1400*/  UISETP.NE.AND UP1, UPT, UR48, 0x3, UPT ;  /* 0x000000033000788c */ /* 0x000fe4000bf25270 */
[----:B------:R-:W-:Y:S02]  /*1410*/  UISETP.NE.AND UP2, UPT, UR49, URZ, UP4 ;  /* 0x000000ff3100728c */ /* 0x000fe4000a745270 */
[----:B------:R-:W-:Y:S02]  /*1420*/  USEL UR8, URZ, 0x8, UP0 ;  /* 0x00000008ff087887 */ /* 0x000fe40008000000 */
[----:B------:R-:W-:Y:S02]  /*1430*/  UISETP.NE.AND UP0, UPT, UR49, 0x1, UPT ;  /* 0x000000013100788c */ /* 0x000fe4000bf05270 */
[----:B------:R-:W-:-:S02]  /*1440*/  USEL UR9, URZ, 0x2, UP4 ;  /* 0x00000002ff097887 */ /* 0x000fc4000a000000 */
[----:B------:R-:W-:Y:S02]  /*1450*/  USEL UR17, URZ, 0x40, UP1 ;  /* 0x00000040ff117887 */ /* 0x000fe40008800000 */
[----:B------:R-:W-:Y:S02]  /*1460*/  USEL UR21, URZ, 0x1, UP2 ;  /* 0x00000001ff157887 */ /* 0x000fe40009000000 */
[----:B------:R-:W-:Y:S02]  /*1470*/  USEL UR20, UR20, 0x4, UP3 ;  /* 0x0000000414147887 */ /* 0x000fe40009800000 */
[----:B------:R-:W-:Y:S02]  /*1480*/  USEL UR18, UR18, 0x10, UP3 ;  /* 0x0000001012127887 */ /* 0x000fe40009800000 */
[----:B------:R-:W-:Y:S02]  /*1490*/  USEL UR17, UR17, 0x40, UP3 ;  /* 0x0000004011117887 */ /* 0x000fe40009800000 */
[----:B------:R-:W-:-:S02]  /*14a0*/  USEL UR9, UR9, 0x2, UP0 ;  /* 0x0000000209097887 */ /* 0x000fc40008000000 */
[----:B------:R-:W-:Y:S02]  /*14b0*/  UIADD3 UR18, UPT, UPT, UR18, UR20, UR21 ;  /* 0x0000001412127290 */ /* 0x000fe4000fffe015 */
[----:B------:R-:W-:Y:S02]  /*14c0*/  USEL UR6, URZ, 0x80, UP1 ;  /* 0x00000080ff067887 */ /* 0x000fe40008800000 */
[----:B------:R-:W-:Y:S02]  /*14d0*/  USEL UR8, UR8, 0x8, UP0 ;  /* 0x0000000808087887 */ /* 0x000fe40008000000 */
[----:B------:R-:W-:Y:S02]  /*14e0*/  USEL UR7, UR7, 0x20, UP0 ;  /* 0x0000002007077887 */ /* 0x000fe40008000000 */
[----:B------:R-:W-:Y:S02]  /*14f0*/  UIADD3 UR9, UPT, UPT, UR9, UR17, UR18 ;  /* 0x0000001109097290 */ /* 0x000fe4000fffe012 */
[----:B------:R-:W-:-:S02]  /*1500*/  USEL UR6, UR6, 0x80, UP0 ;  /* 0x0000008006067887 */ /* 0x000fc40008000000 */
[----:B------:R-:W-:-:S04]  /*1510*/  UIADD3 UR7, UPT, UPT, UR7, UR8, UR9 ;  /* 0x0000000807077290 */ /* 0x000fc8000fffe009 */
[----:B------:R-:W-:-:S06]  /*1520*/  UIADD3 UR6, UPT, UPT, UR7, UR6, URZ ;  /* 0x0000000607067290 */ /* 0x000fcc000fffe0ff */
[----:B------:R-:W-:-:S07]  /*1530*/  MOV R2, UR6 ;  /* 0x0000000600027c02 */ /* 0x000fce0008000f00 */
.L_x_18:
[----:B------:R-:W1:Y:S01]  /*1540*/  S2UR UR36, SR_CTAID.Z ;  /* 0x00000000002479c3 */ /* 0x000e620000002700 */
[----:B------:R-:W-:Y:S02]  /*1550*/  UISETP.GE.AND UP0, UPT, UR19, 0x1, UPT ;  /* 0x000000011300788c */ /* 0x000fe4000bf06270 */
[----:B------:R-:W-:Y:S02]  /*1560*/  ULOP3.LUT UR5, UR5, 0xffff, URZ, 0xc0, !UPT ;  /* 0x0000ffff05057892 */ /* 0x000fe4000f8ec0ff */
[----:B------:R-:W-:Y:S02]  /*1570*/  ULOP3.LUT UR4, UR4, 0xffff, URZ, 0xc0, !UPT ;  /* 0x0000ffff04047892 */ /* 0x000fe4000f8ec0ff */
[----:B------:R-:W-:Y:S02]  /*1580*/  UISETP.NE.AND UP3, UPT, UR10, 0x2, UPT ;  /* 0x000000020a00788c */ /* 0x000fe4000bf65270 */
[----:B------:R-:W-:Y:S02]  /*1590*/  ULOP3.LUT UR21, UR23, 0xc00, URZ, 0xc0, !UPT ;  /* 0x00000c0017157892 */ /* 0x000fe4000f8ec0ff */
[----:B------:R-:W-:-:S02]  /*15a0*/  ULOP3.LUT UR15, UR15, 0x800, URZ, 0xc0, !UPT ;  /* 0x000008000f0f7892 */ /* 0x000fc4000f8ec0ff */
[----:B------:R-:W-:Y:S02]  /*15b0*/  USHF.L.U32 UR14, UR14, UR5, URZ ;  /* 0x000000050e0e7299 */ /* 0x000fe400080006ff */
[----:B------:R-:W-:Y:S01]  /*15c0*/  USHF.L.U32 UR13, UR13, UR4, URZ ;  /* 0x000000040d0d7299 */ /* 0x000fe200080006ff */
[----:B------:R-:W-:Y:S11]  /*15d0*/  BRA.U !UP0, `(.L_x_19) ;  /* 0x0000000108b87547 */ /* 0x000ff6000b800000 */
[----:B------:R-:W2:Y:S01]  /*15e0*/  LDCU.128 UR4, c[0x0][0xb10] ;  /* 0x00016200ff0477ac */ /* 0x000ea20008000c00 */
[----:B------:R-:W3:Y:S01]  /*15f0*/  LDCU UR23, c[0x0][0x370] ;  /* 0x00006e00ff1777ac */ /* 0x000ee20008000800 */
[----:B------:R-:W4:Y:S01]  /*1600*/  LDCU UR20, c[0x0][0x374] ;  /* 0x00006e80ff1477ac */ /* 0x000f220008000800 */
[----:B------:R-:W1:Y:S01]  /*1610*/  LDCU UR18, c[0x0][0xb0c] ;  /* 0x00016180ff1277ac */ /* 0x000e620008000800 */
[----:B------:R-:W3:Y:S01]  /*1620*/  LDCU UR17, c[0x0][0xb20] ;  /* 0x00016400ff1177ac */ /* 0x000ee20008000800 */
[----:B------:R-:W3:Y:S01]  /*1630*/  LDCU.64 UR8, c[0x0][0xb28] ;  /* 0x00016500ff0877ac */ /* 0x000ee20008000a00 */
[----:B--2---:R-:W-:Y:S02]  /*1640*/  UISETP.NE.AND UP0, UPT, UR6, 0x1, UPT ;  /* 0x000000010600788c */ /* 0x004fe4000bf05270 */
[----:B----4-:R-:W-:Y:S02]  /*1650*/  UIMAD.WIDE.U32 UR28, UR20, UR7, URZ ;  /* 0x00000007141c72a5 */ /* 0x010fe4000f8e00ff */
[----:B------:R-:W-:-:S02]  /*1660*/  UISETP.NE.AND UP2, UPT, UR19, 0x1, UPT ;  /* 0x000000011300788c */ /* 0x000fc4000bf45270 */
[----:B-1----:R-:W-:Y:S02]  /*1670*/  UISETP.NE.AND UP1, UPT, UR18, 0x1, UPT ;  /* 0x000000011200788c */ /* 0x002fe4000bf25270 */
[----:B------:R-:W-:Y:S02]  /*1680*/  UIMAD.WIDE.U32 UR30, UR51, UR7, URZ ;  /* 0x00000007331e72a5 */ /* 0x000fe4000f8e00ff */
[----:B---3--:R-:W-:Y:S01]  /*1690*/  UIMAD.WIDE.U32 UR24, UR23, UR4, URZ ;  /* 0x00000004171872a5 */ /* 0x008fe2000f8e00ff */
[----:B------:R-:W-:Y:S01]  /*16a0*/  UMOV UR7, UR29 ;  /* 0x0000001d00077c82 */ /* 0x000fe20008000000 */
[----:B------:R-:W-:Y:S02]  /*16b0*/  UIMAD.WIDE.U32 UR28, UR50, UR4, URZ ;  /* 0x00000004321c72a5 */ /* 0x000fe4000f8e00ff */
[----:B------:R-:W-:-:S03]  /*16c0*/  @UP0 USHF.R.U32.HI UR20, URZ, UR17, UR7 ;  /* 0x00000011ff140299 */ /* 0x000fc60008011607 */
[----:B------:R-:W-:Y:S02]  /*16d0*/  @UP1 USHF.R.U32.HI UR23, URZ, UR5, UR25 ;  /* 0x00000005ff171299 */ /* 0x000fe40008011619 */
[----:B------:R-:W-:Y:S02]  /*16e0*/  UIMAD.WIDE.U32 UR24, UR20, UR8, URZ ;  /* 0x00000008141872a5 */ /* 0x000fe4000f8e00ff */
[----:B------:R-:W-:Y:S02]  /*16f0*/  USHF.R.U32.HI UR31, URZ, UR17, UR31 ;  /* 0x00000011ff1f7299 */ /* 0x000fe4000801161f */
[----:B------:R-:W-:Y:S02]  /*1700*/  UIMAD.WIDE.U32 UR32, UR23, UR8, URZ ;  /* 0x00000008172072a5 */ /* 0x000fe4000f8e00ff */
[----:B------:R-:W-:Y:S02]  /*1710*/  @UP2 USHF.R.U32.HI UR20, URZ, UR9, UR25 ;  /* 0x00000009ff142299 */ /* 0x000fe40008011619 */
[----:B------:R-:W-:-:S02]  /*1720*/  USHF.R.U32.HI UR29, URZ, UR5, UR29 ;  /* 0x00000005ff1d7299 */ /* 0x000fc4000801161d */
[----:B------:R-:W-:Y:S02]  /*1730*/  USEL UR31, UR51, UR31, !UP0 ;  /* 0x0000001f331f7287 */ /* 0x000fe4000c000000 */
[----:B------:R-:W-:Y:S02]  /*1740*/  @UP2 USHF.R.U32.HI UR23, URZ, UR9, UR33 ;  /* 0x00000009ff172299 */ /* 0x000fe40008011621 */
[----:B------:R-:W-:Y:S02]  /*1750*/  UIMAD UR20, UR20, UR19, URZ ;  /* 0x00000013141472a4 */ /* 0x000fe4000f8e02ff */
[----:B------:R-:W-:Y:S02]  /*1760*/  USEL UR29, UR50, UR29, !UP1 ;  /* 0x0000001d321d7287 */ /* 0x000fe4000c800000 */
[----:B------:R-:W-:Y:S02]  /*1770*/  UIMAD UR4, UR23, UR19, URZ ;  /* 0x00000013170472a4 */ /* 0x000fe4000f8e02ff */
[----:B------:R-:W-:-:S02]  /*1780*/  UISETP.GE.AND UP0, UPT, UR31, UR20, UPT ;  /* 0x000000141f00728c */ /* 0x000fc4000bf06270 */
[----:B------:R-:W-:Y:S02]  /*1790*/  UIMAD.WIDE.U32 UR32, UR31, UR8, URZ ;  /* 0x000000081f2072a5 */ /* 0x000fe4000f8e00ff */
[----:B------:R-:W-:Y:S02]  /*17a0*/  UISETP.GE.OR UP0, UPT, UR29, UR4, UP0 ;  /* 0x000000041d00728c */ /* 0x000fe40008706670 */
[----:B------:R-:W-:Y:S02]  /*17b0*/  USHF.R.U32.HI UR4, URZ, UR9, UR33 ;  /* 0x00000009ff047299 */ /* 0x000fe40008011621 */
[----:B------:R-:W-:Y:S02]  /*17c0*/  UIMAD.WIDE.U32 UR24, UR29, UR8, URZ ;  /* 0x000000081d1872a5 */ /* 0x000fe4000f8e00ff */
[----:B------:R-:W-:Y:S02]  /*17d0*/  USEL UR4, UR31, UR4, !UP2 ;  /* 0x000000041f047287 */ /* 0x000fe4000d000000 */
[----:B------:R-:W-:-:S02]  /*17e0*/  UIADD3 UR5, UPT, UPT, -UR31, URZ, URZ ;  /* 0x000000ff1f057290 */ /* 0x000fc4000fffe1ff */
[----:B------:R-:W-:Y:S02]  /*17f0*/  UIADD3 UR8, UPT, UPT, -UR4, URZ, URZ ;  /* 0x000000ff04087290 */ /* 0x000fe4000fffe1ff */
[----:B------:R-:W-:Y:S02]  /*1800*/  @!UP0 USHF.R.U32.HI UR9, URZ, UR9, UR25 ;  /* 0x00000009ff098299 */ /* 0x000fe40008011619 */
[----:B------:R-:W-:Y:S02]  /*1810*/  UIMAD UR8, UR19, UR8, UR31 ;  /* 0x00000008130872a4 */ /* 0x000fe4000f8e021f */
[----:B------:R-:W-:Y:S02]  /*1820*/  @!UP0 USEL UR9, UR29, UR9, !UP2 ;  /* 0x000000091d098287 */ /* 0x000fe4000d000000 */
[----:B------:R-:W-:Y:S02]  /*1830*/  UIADD3 UR7, UPT, UPT, -UR29, URZ, URZ ;  /* 0x000000ff1d077290 */ /* 0x000fe4000fffe1ff */
[----:B------:R-:W-:-:S02]  /*1840*/  @!UP0 UIMAD UR8, UR8, UR23, UR9 ;  /* 0x00000017080882a4 */ /* 0x000fc4000f8e0209 */
[----:B------:R-:W-:Y:S02]  /*1850*/  @!UP0 UIADD3 UR4, UPT, UPT, UR4, -UR9, URZ ;  /* 0x8000000904048290 */ /* 0x000fe4000fffe0ff */
[----:B------:R-:W-:Y:S02]  /*1860*/  UIMAD UR5, UR6, UR5, UR51 ;  /* 0x00000005060572a4 */ /* 0x000fe4000f8e0233 */
[----:B------:R-:W-:Y:S02]  /*1870*/  @!UP0 UIMAD UR31, UR4, UR19, UR29 ;  /* 0x00000013041f82a4 */ /* 0x000fe4000f8e021d */
[----:B------:R-:W-:Y:S01]  /*1880*/  UIMAD UR7, UR18, UR7, UR50 ;  /* 0x00000007120772a4 */ /* 0x000fe2000f8e0232 */
[----:B------:R-:W-:Y:S01]  /*1890*/  @!UP0 UMOV UR29, UR8 ;  /* 0x00000008001d8c82 */ /* 0x000fe20008000000 */
[----:B------:R-:W-:Y:S02]  /*18a0*/  UIMAD UR51, UR31, UR6, UR5 ;  /* 0x000000061f3372a4 */ /* 0x000fe4000f8e0205 */
[----:B------:R-:W-:-:S12]  /*18b0*/  UIMAD UR50, UR29, UR18, UR7 ;  /* 0x000000121d3272a4 */ /* 0x000fd8000f8e0207 */
.L_x_19:
[----:B------:R-:W-:-:S09]  /*18c0*/  UISETP.NE.AND UP0, UPT, UR16, 0x1, UPT ;  /* 0x000000011000788c */ /* 0x000fd2000bf05270 */
[----:B------:R-:W-:Y:S05]  /*18d0*/  BRA.U UP0, `(.L_x_20) ;  /* 0x0000000100407547 */ /* 0x000fea000b800000 */
[----:B------:R-:W2:Y:S01]  /*18e0*/  LDCU.128 UR4, c[0x0][0xb10] ;  /* 0x00016200ff0477ac */ /* 0x000ea20008000c00 */
[----:B------:R-:W3:Y:S01]  /*18f0*/  LDCU UR9, c[0x0][0xb0c] ;  /* 0x00016180ff0977ac */ /* 0x000ee20008000800 */
[----:B------:R-:W4:Y:S01]  /*1900*/  LDCU UR8, c[0x0][0xb20] ;  /* 0x00016400ff0877ac */ /* 0x000f220008000800 */
[----:B--2---:R-:W-:Y:S02]  /*1910*/  UIMAD.WIDE.U32 UR18, UR50, UR4, URZ ;  /* 0x00000004321272a5 */ /* 0x004fe4000f8e00ff */
[----:B------:R-:W-:Y:S02]  /*1920*/  UIMAD.WIDE.U32 UR16, UR51, UR7, URZ ;  /* 0x00000007331072a5 */ /* 0x000fe4000f8e00ff */
[----:B---3--:R-:W-:Y:S02]  /*1930*/  UISETP.NE.AND UP1, UPT, UR9, 0x1, UPT ;  /* 0x000000010900788c */ /* 0x008fe4000bf25270 */
[----:B------:R-:W-:Y:S01]  /*1940*/  UISETP.NE.AND UP0, UPT, UR6, 0x1, UPT ;  /* 0x000000010600788c */ /* 0x000fe2000bf05270 */
[----:B------:R-:W-:Y:S01]  /*1950*/  UMOV UR7, UR19 ;  /* 0x0000001300077c82 */ /* 0x000fe20008000000 */
[----:B----4-:R-:W-:-:S02]  /*1960*/  USHF.R.U32.HI UR8, URZ, UR8, UR17 ;  /* 0x00000008ff087299 */ /* 0x010fc40008011611 */
[----:B------:R-:W-:Y:S02]  /*1970*/  USHF.R.U32.HI UR5, URZ, UR5, UR7 ;  /* 0x00000005ff057299 */ /* 0x000fe40008011607 */
[----:B------:R-:W-:Y:S02]  /*1980*/  USEL UR8, UR51, UR8, !UP0 ;  /* 0x0000000833087287 */ /* 0x000fe4000c000000 */
[----:B------:R-:W-:-:S04]  /*1990*/  USEL UR5, UR50, UR5, !UP1 ;  /* 0x0000000532057287 */ /* 0x000fc8000c800000 */
[----:B------:R-:W-:Y:S02]  /*19a0*/  UIADD3 UR4, UPT, UPT, UR5, -UR8, URZ ;  /* 0x8000000805047290 */ /* 0x000fe4000fffe0ff */
[----:B------:R-:W-:Y:S02]  /*19b0*/  UIADD3 UR5, UPT, UPT, -UR5, UR8, URZ ;  /* 0x0000000805057290 */ /* 0x000fe4000fffe1ff */
[----:B------:R-:W-:Y:S02]  /*19c0*/  UIMAD UR51, UR4, UR6, UR51 ;  /* 0x00000006043372a4 */ /* 0x000fe4000f8e0233 */
[----:B------:R-:W-:-:S12]  /*19d0*/  UIMAD UR50, UR5, UR9, UR50 ;  /* 0x00000009053272a4 */ /* 0x000fd8000f8e0232 */
.L_x_20:
[----:B------:R-:W-:-:S09]  /*19e0*/  UISETP.EQ.U32.AND UP0, UPT, UR12, 0x1, UPT ;  /* 0x000000010c00788c */ /* 0x000fd2000bf02070 */
[----:B------:R-:W-:Y:S05]  /*19f0*/  BRA.U !UP0, `(.L_x_21) ;  /* 0x00000001080c7547 */ /* 0x000fea000b800000 */
[----:B------:R-:W-:Y:S01]  /*1a00*/  UCGABAR_WAIT ;  /* 0x0000000000007dc7 */ /* 0x000fe20008000000 */
[----:B------:R-:W-:Y:S01]  /*1a10*/  CCTL.IVALL ;  /* 0x00000000ff00798f */ /* 0x000fe20002000000 */
[----:B------:R-:W-:Y:S05]  /*1a20*/  BRA `(.L_x_22) ;  /* 0x0000000000047947 */ /* 0x000fea0003800000 */
.L_x_21:
[----:B------:R-:W-:Y:S06]  /*1a30*/  BAR.SYNC.DEFER_BLOCKING 0x0 ;  /* 0x0000000000007b1d */ /* 0x000fec0000010000 */
.L_x_22:
[----:B------:R-:W-:Y:S05]  /*1a40*/  BRA.U UP3, `(.L_x_23) ;  /* 0x0000001d03f07547 */ /* 0x000fea000b800000 */
[----:B------:R-:W2:Y:S01]  /*1a50*/  LDCU UR27, c[0x0][0x38c] ;  /* 0x00007180ff1b77ac */ /* 0x000ea20008000800 */
[----:B------:R-:W-:Y:S01]  /*1a60*/  PLOP3.LUT P1, PT, PT, PT, UP5, 0x80, 0x8 ;  /* 0x000000000008781c */ /* 0x000fe20003f2f058 */
[----:B------:R-:W-:Y:S01]  /*1a70*/  IMAD.MOV.U32 R12, RZ, RZ, 0x1 ;  /* 0x00000001ff0c7424 */ /* 0x000fe200078e00ff */
[----:B------:R-:W-:Y:S01]  /*1a80*/  ISETP.EQ.OR P2, PT, R0, RZ, P3 ;  /* 0x000000ff0000720c */ /* 0x000fe20001f42670 */
[----:B------:R-:W-:Y:S01]  /*1a90*/  USHF.L.U32 UR11, UR11, 0x4, URZ ;  /* 0x000000040b0b7899 */ /* 0x000fe200080006ff */
[----:B------:R-:W-:Y:S01]  /*1aa0*/  PLOP3.LUT P1, PT, P1, PT, PT, 0x8, 0x80 ;  /* 0x000000000080781c */ /* 0x000fe20000f2e170 */
[----:B------:R-:W-:Y:S01]  /*1ab0*/  UISETP.NE.AND UP1, UPT, UR10, URZ, UPT ;  /* 0x000000ff0a00728c */ /* 0x000fe2000bf25270 */
[----:B------:R-:W-:Y:S01]  /*1ac0*/  CS2R R10, SRZ ;  /* 0x00000000000a7805 */ /* 0x000fe2000001ff00 */
[----:B------:R-:W-:Y:S01]  /*1ad0*/  IMAD.MOV.U32 R9, RZ, RZ, RZ ;  /* 0x000000ffff097224 */ /* 0x000fe200078e00ff */
[----:B------:R-:W3:Y:S01]  /*1ae0*/  LDCU UR24, c[0x0][0x370] ;  /* 0x00006e00ff1877ac */ /* 0x000ee20008000800 */
[----:B------:R-:W-:Y:S01]  /*1af0*/  IMAD.MOV.U32 R8, RZ, RZ, 0x1 ;  /* 0x00000001ff087424 */ /* 0x000fe200078e00ff */
[----:B------:R-:W4:Y:S01]  /*1b00*/  LDCU.64 UR30, c[0x0][0x348] ;  /* 0x00006900ff1e77ac */ /* 0x000f220008000a00 */
[----:B------:R-:W1:Y:S01]  /*1b10*/  LDCU UR23, c[0x0][0x374] ;  /* 0x00006e80ff1777ac */ /* 0x000e620008000800 */
[----:B--2---:R-:W-:-:S02]  /*1b20*/  UIADD3 UR4, UPT, UPT, UR27, 0x3f, URZ ;  /* 0x0000003f1b047890 */ /* 0x004fc4000fffe0ff */
[----:B------:R-:W-:Y:S02]  /*1b30*/  ULOP3.LUT UR25, UR11, 0x30, URZ, 0xe2, !UPT ;  /* 0x000000300b197892 */ /* 0x000fe4000f8ee2ff */
[----:B------:R-:W-:Y:S02]  /*1b40*/  USHF.R.S32.HI UR29, URZ, 0x1f, UR4 ;  /* 0x0000001fff1d7899 */ /* 0x000fe40008011404 */
[----:B------:R-:W-:Y:S02]  /*1b50*/  USEL UR39, UR26, 0x2, UP1 ;  /* 0x000000021a277887 */ /* 0x000fe40008800000 */
[----:B------:R-:W-:Y:S02]  /*1b60*/  ULEA.HI UR29, UR29, UR4, URZ, 0x6 ;  /* 0x000000041d1d7291 */ /* 0x000fe4000f8f30ff */
[----:B------:R-:W-:Y:S02]  /*1b70*/  UIADD3 UR4, UPT, UPT, UR27, -0x1, URZ ;  /* 0xffffffff1b047890 */ /* 0x000fe4000fffe0ff */
[----:B------:R-:W-:-:S02]  /*1b80*/  USHF.R.S32.HI UR29, URZ, 0x6, UR29 ;  /* 0x00000006ff1d7899 */ /* 0x000fc4000801141d */
[----:B------:R-:W-:Y:S02]  /*1b90*/  UISETP.GE.U32.AND UP2, UPT, UR4, -0x7f, UPT ;  /* 0xffffff810400788c */ /* 0x000fe4000bf46070 */
[----:B------:R-:W-:Y:S02]  /*1ba0*/  UISETP.LT.U32.AND UP0, UPT, UR29, 0x1b, UPT ;  /* 0x0000001b1d00788c */ /* 0x000fe4000bf01070 */
[----:B------:R-:W-:Y:S02]  /*1bb0*/  UIADD3 UR27, UPT, UPT, UR27, 0x7e, URZ ;  /* 0x0000007e1b1b7890 */ /* 0x000fe4000fffe0ff */
[----:B------:R-:W-:Y:S01]  /*1bc0*/  USEL UR28, UR29, 0x1b, UP0 ;  /* 0x0000001b1d1c7887 */ /* 0x000fe20008000000 */
[----:B------:R-:W-:-:S03]  /*1bd0*/  UMOV UR42, URZ ;  /* 0x000000ff002a7c82 */ /* 0x000fc60008000000 */
[----:B------:R-:W-:Y:S02]  /*1be0*/  UIADD3 UR38, UPT, UPT, UR28, -0x1, URZ ;  /* 0xffffffff1c267890 */ /* 0x000fe4000fffe0ff */
[----:B------:R-:W-:Y:S02]  /*1bf0*/  @UP2 UIADD3 UR38, UPT, UPT, UR28, URZ, URZ ;  /* 0x000000ff1c262290 */ /* 0x000fe4000fffe0ff */
[----:B------:R-:W-:Y:S02]  /*1c00*/  UIADD3 UR43, UPT, UPT, UR29, -UR28, URZ ;  /* 0x8000001c1d2b7290 */ /* 0x000fe4000fffe0ff */
[----:B-1-34-:R-:W-:-:S12]  /*1c10*/  UIADD3 UR38, UPT, UPT, UR38, 0x1, URZ ;  /* 0x0000000126267890 */ /* 0x01afd8000fffe0ff */
.L_x_43:
[----:B------:R-:W-:Y:S01]  /*1c20*/  UISETP.NE.AND UP0, UPT, UR54, URZ, UPT ;  /* 0x000000ff3600728c */ /* 0x000fe2000bf05270 */
[----:B------:R-:W1:Y:S08]  /*1c30*/  S2UR UR54, SR_CgaCtaId ;  /* 0x00000000003679c3 */ /* 0x000e700000008800 */
[----:B------:R-:W-:Y:S05]  /*1c40*/  BRA.U UP0, `(.L_x_24) ;  /* 0x0000000100347547 */ /* 0x000fea000b800000 */
[----:B------:R-:W2:Y:S01]  /*1c50*/  S2R R0, SR_CgaCtaId ;  /* 0x0000000000007919 */ /* 0x000ea20000008800 */
[----:B------:R-:W-:-:S04]  /*1c60*/  MOV R2, 0x400 ;  /* 0x0000040000027802 */ /* 0x000fc80000000f00 */
[----:B--2---:R-:W-:Y:S02]  /*1c70*/  LEA R0, R0, R2, 0x18 ;  /* 0x0000000200007211 */ /* 0x004fe400078ec0ff */
[----:B------:R-:W-:-:S03]  /*1c80*/  SHF.L.U32 R2, R8, 0x1f, RZ ;  /* 0x0000001f08027819 */ /* 0x000fc600000006ff */
[----:B------:R-:W-:-:S04]  /*1c90*/  IMAD R0, R9, 0x8, R0 ;  /* 0x0000000809007824 */ /* 0x000fc800078e0200 */
[----:B------:R-:W2:Y:S02]  /*1ca0*/  SYNCS.PHASECHK.TRANS64.TRYWAIT P0, [R0+URZ+0x240], R2 ;  /* 0x00024002000075a7 */ /* 0x000ea400080011ff */
[----:B--2---:R-:W-:Y:S05]  /*1cb0*/  @!P0 BRA `(.L_x_25) ;  /* 0x0000005800948947 */ /* 0x004fea0003800000 */
.L_x_126:
[----:B------:R-:W-:Y:S01]  /*1cc0*/  VIADD R9, R9, 0x1 ;  /* 0x0000000109097836 */ /* 0x000fe20000000000 */
[----:B------:R2:W-:Y:S04]  /*1cd0*/  SYNCS.ARRIVE.TRANS64.A1T0 RZ, [R0+URZ+0x230], RZ ;  /* 0x000230ff00ff79a7 */ /* 0x0005e800081000ff */
[----:B------:R-:W-:-:S04]  /*1ce0*/  ISETP.NE.AND P0, PT, R9, 0x2, PT ;  /* 0x000000020900780c */ /* 0x000fc80003f05270 */
[----:B------:R-:W-:Y:S02]  /*1cf0*/  SEL R9, R9, RZ, P0 ;  /* 0x000000ff09097207 */ /* 0x000fe40000000000 */
[----:B--2---:R-:W-:-:S04]  /*1d00*/  SEL R0, RZ, 0x1, P0 ;  /* 0x00000001ff007807 */ /* 0x004fc80000000000 */
[----:B------:R-:W-:-:S07]  /*1d10*/  LOP3.LUT R8, R8, R0, RZ, 0x3c, !PT ;  /* 0x0000000008087212 */ /* 0x000fce00078e3cff */
.L_x_24:
[----:B------:R-:W-:Y:S01]  /*1d20*/  UMOV UR26, 0x400 ;  /* 0x00000400001a7882 */ /* 0x000fe20000000000 */
[----:B------:R-:W-:Y:S01]  /*1d30*/  SHF.L.U32 R0, R12, 0x1f, RZ ;  /* 0x0000001f0c007819 */ /* 0x000fe200000006ff */
[----:B-1----:R-:W-:Y:S02]  /*1d40*/  ULEA UR26, UR54, UR26, 0x18 ;  /* 0x0000001a361a7291 */ /* 0x002fe4000f8ec0ff */
[----:B------:R-:W-:Y:S02]  /*1d50*/  UISETP.GE.U32.AND UP0, UPT, UR27, 0x7f, UPT ;  /* 0x0000007f1b00788c */ /* 0x000fe4000bf06070 */
[----:B------:R-:W-:Y:S02]  /*1d60*/  ULEA UR4, UR42, UR26, 0x3 ;  /* 0x0000001a2a047291 */ /* 0x000fe4000f8e18ff */
[----:B------:R-:W-:Y:S02]  /*1d70*/  ULEA UR11, UR51, UR22, 0x1 ;  /* 0x00000016330b7291 */ /* 0x000fe4000f8e08ff */
[----:B------:R-:W-:-:S02]  /*1d80*/  ULEA UR35, UR50, UR25, 0x6 ;  /* 0x0000001932237291 */ /* 0x000fc4000f8e30ff */
[----:B------:R-:W-:Y:S01]  /*1d90*/  USHF.L.U32 UR11, UR11, 0x5, URZ ;  /* 0x000000050b0b7899 */ /* 0x000fe200080006ff */
[----:B------:R-:W-:Y:S02]  /*1da0*/  UMOV UR6, URZ ;  /* 0x000000ff00067c82 */ /* 0x000fe40008000000 */
[----:B------:R1:W2:Y:S01]  /*1db0*/  SYNCS.PHASECHK.TRANS64.TRYWAIT P0, [UR4+0xd8], R0 ;  /* 0x0000d800ff0075a7 */ /* 0x0002a20008001104 */
[----:B------:R-:W-:Y:S08]  /*1dc0*/  BRA.U !UP0, `(.L_x_26) ;  /* 0x0000000108c47547 */ /* 0x000ff0000b800000 */
[----:B------:R-:W-:Y:S01]  /*1dd0*/  UMOV UR4, URZ ;  /* 0x000000ff00047c82 */ /* 0x000fe20008000000 */
[----:B------:R-:W-:-:S05]  /*1de0*/  UMOV UR20, UR42 ;  /* 0x0000002a00147c82 */ /* 0x000fca0008000000 */
.L_x_32:
[----:B------:R-:W-:Y:S01]  /*1df0*/  ULEA UR33, UR20, UR26, 0x3 ;  /* 0x0000001a14217291 */ /* 0x000fe2000f8e18ff */
[----:B--2---:R-:W-:Y:S01]  /*1e00*/  @!P3 MOV R2, 0x2000 ;  /* 0x000020000002b802 */ /* 0x004fe20000000f00 */
[----:B--2-4-:R-:W-:Y:S10]  /*1e10*/  @P0 BRA `(.L_x_27) ;  /* 0x00000000000c0947 */ /* 0x014ff40003800000 */
[----:B------:R-:W-:-:S04]  /*1e20*/  SHF.L.U32 R3, R12, 0x1f, RZ ;  /* 0x0000001f0c037819 */ /* 0x000fc800000006ff */
[----:B------:R-:W2:Y:S02]  /*1e30*/  SYNCS.PHASECHK.TRANS64.TRYWAIT P0, [UR33+0xd8], R3 ;  /* 0x0000d803ff0075a7 */ /* 0x000ea40008001121 */
[----:B--2---:R-:W-:Y:S05]  /*1e40*/  @!P0 BRA `(.L_x_28) ;  /* 0x0000005800448947 */ /* 0x004fea0003800000 */
.L_x_27:
[----:B------:R2:W-:Y:S01]  /*1e50*/  @!P3 SYNCS.ARRIVE.TRANS64 RZ, [UR33], R2 ;  /* 0x00000002ffffb9a7 */ /* 0x0005e20008000021 */
[----:B------:R-:W-:-:S04]  /*1e60*/  ULOP3.LUT UR5, UR39, 0x2, URZ, 0xfc, !UPT ;  /* 0x0000000227057892 */ /* 0x000fc8000f8efcff */
[----:B------:R-:W-:-:S09]  /*1e70*/  UISETP.NE.AND UP0, UPT, UR5, 0x2, UPT ;  /* 0x000000020500788c */ /* 0x000fd2000bf05270 */
[----:B------:R-:W-:Y:S05]  /*1e80*/  BRA.U UP0, `(.L_x_29) ;  /* 0x0000000100047547 */ /* 0x000fea000b800000 */
[----:B------:R-:W-:Y:S05]  /*1e90*/  BPT.TRAP 0x1 ;  /* 0x000000040000795c */ /* 0x000fea0000300000 */
.L_x_29:
[----:B------:R-:W-:Y:S04]  /*1ea0*/  BSSY.RECONVERGENT B0, `(.L_x_30) ;  /* 0x0000003000007945 */ /* 0x000fe80003800200 */
[----:B------:R-:W-:Y:S05]  /*1eb0*/  @P2 BRA `(.L_x_31) ;  /* 0x0000000000042947 */ /* 0x000fea0003800000 */
[----:B------:R-:W-:Y:S05]  /*1ec0*/  BPT.TRAP 0x1 ;  /* 0x000000040000795c */ /* 0x000fea0000300000 */
.L_x_31:
[----:B------:R-:W-:Y:S05]  /*1ed0*/  BSYNC.RECONVERGENT B0 ;  /* 0x0000000000007941 */ /* 0x000fea0003800200 */
.L_x_30:
[----:B------:R-:W-:Y:S02]  /*1ee0*/  UIADD3 UR42, UPT, UPT, UR20, 0x1, URZ ;  /* 0x00000001142a7890 */ /* 0x000fe4000fffe0ff */
[----:B------:R-:W-:Y:S02]  /*1ef0*/  USHF.L.U32 UR8, UR20, 0xc, URZ ;  /* 0x0000000c14087899 */ /* 0x000fe400080006ff */
[----:B------:R-:W-:Y:S02]  /*1f00*/  UISETP.NE.AND UP0, UPT, UR42, 0x1b, UPT ;  /* 0x0000001b2a00788c */ /* 0x000fe4000bf05270 */
[----:B------:R-:W-:Y:S02]  /*1f10*/  UIADD3 UR44, UP1, UPT, UR30, 0x80, URZ ;  /* 0x000000801e2c7890 */ /* 0x000fe4000ff3e0ff */
[----:B------:R-:W-:Y:S02]  /*1f20*/  USEL UR6, URZ, 0x1, UP0 ;  /* 0x00000001ff067887 */ /* 0x000fe40008000000 */
[----:B------:R-:W-:-:S02]  /*1f30*/  USEL UR42, UR42, URZ, UP0 ;  /* 0x000000ff2a2a7287 */ /* 0x000fc40008000000 */
[----:B------:R-:W-:Y:S02]  /*1f40*/  ULOP3.LUT UR32, UR21, UR8, URZ, 0xfc, !UPT ;  /* 0x0000000815207292 */ /* 0x000fe4000f8efcff */
[----:B------:R-:W-:Y:S01]  /*1f50*/  ULEA UR5, UR42, UR26, 0x3 ;  /* 0x0000001a2a057291 */ /* 0x000fe2000f8e18ff */
[----:B------:R-:W-:Y:S01]  /*1f60*/  LOP3.LUT R12, R12, UR6, RZ, 0x3c, !PT ;  /* 0x000000060c0c7c12 */ /* 0x000fe2000f8e3cff */
[----:B------:R-:W-:Y:S02]  /*1f70*/  UIADD3 UR18, UP0, UPT, UR30, 0x180, URZ ;  /* 0x000001801e127890 */ /* 0x000fe4000ff1e0ff */
[----:B------:R-:W-:Y:S01]  /*1f80*/  ULOP3.LUT UR8, UR15, UR8, URZ, 0xfc, !UPT ;  /* 0x000000080f087292 */ /* 0x000fe2000f8efcff */
[----:B-1----:R-:W-:Y:S01]  /*1f90*/  SHF.L.U32 R0, R12, 0x1f, RZ ;  /* 0x0000001f0c007819 */ /* 0x002fe200000006ff */
[----:B------:R-:W-:Y:S02]  /*1fa0*/  USHF.L.U32 UR34, UR4, 0x6, URZ ;  /* 0x0000000604227899 */ /* 0x000fe400080006ff */
[----:B------:R-:W-:Y:S01]  /*1fb0*/  UIADD3.X UR45, UPT, UPT, URZ, UR31, URZ, UP1, !UPT ;  /* 0x0000001fff2d7290 */ /* 0x000fe20008ffe4ff */
[----:B------:R3:W4:Y:S01]  /*1fc0*/  SYNCS.PHASECHK.TRANS64.TRYWAIT P0, [UR5+0xd8], R0 ;  /* 0x0000d800ff0075a7 */ /* 0x0007220008001105 */
[----:B------:R-:W-:-:S02]  /*1fd0*/  UIADD3 UR32, UPT, UPT, UR26, 0x2600, UR32 ;  /* 0x000026001a207890 */ /* 0x000fc4000fffe020 */
[----:B------:R-:W-:Y:S02]  /*1fe0*/  UPRMT UR7, URZ, 0x5410, UR14 ;  /* 0x00005410ff077896 */ /* 0x000fe4000800000e */
[----:B------:R-:W-:Y:S02]  /*1ff0*/  UIADD3 UR8, UPT, UPT, UR26, 0x1d600, UR8 ;  /* 0x0001d6001a087890 */ /* 0x000fe4000fffe008 */
[----:B------:R-:W-:Y:S02]  /*2000*/  UIADD3.X UR19, UPT, UPT, URZ, UR31, URZ, UP0, !UPT ;  /* 0x0000001fff137290 */ /* 0x000fe400087fe4ff */
[----:B------:R-:W-:Y:S01]  /*2010*/  UPRMT UR5, URZ, 0x5410, UR13 ;  /* 0x00005410ff057896 */ /* 0x000fe2000800000d */
[----:B------:R-:W-:Y:S01]  /*2020*/  UMOV UR16, 0x0 ;  /* 0x0000000000107882 */ /* 0x000fe20000000000 */
[----:B------:R-:W-:Y:S01]  /*2030*/  UMOV UR17, 0x10000000 ;  /* 0x1000000000117882 */ /* 0x000fe20000000000 */
[----:B------:R-:W-:Y:S01]  /*2040*/  UMOV UR12, UR36 ;  /* 0x00000024000c7c82 */ /* 0x000fe20008000000 */
[----:B------:R-:W-:Y:S01]  /*2050*/  UMOV UR9, UR33 ;  /* 0x0000002100097c82 */ /* 0x000fe20008000000 */
[----:B------:R-:W-:Y:S01]  /*2060*/  UMOV UR10, UR34 ;  /* 0x00000022000a7c82 */ /* 0x000fe20008000000 */
[----:B------:R3:W-:Y:S01]  /*2070*/  UTMALDG.3D.MULTICAST [UR32], [UR44], UR7, desc[UR16] ;  /* 0x000010202c0073b4 */ /* 0x0007e20008011807 */
[----:B------:R-:W-:Y:S01]  /*2080*/  UIADD3 UR4, UPT, UPT, UR4, 0x1, URZ ;  /* 0x0000000104047890 */ /* 0x000fe2000fffe0ff */
[----:B------:R-:W-:Y:S01]  /*2090*/  UMOV UR6, UR38 ;  /* 0x0000002600067c82 */ /* 0x000fe20008000000 */
[----:B------:R-:W-:-:S02]  /*20a0*/  UMOV UR20, UR42 ;  /* 0x0000002a00147c82 */ /* 0x000fc40008000000 */
[----:B------:R-:W-:Y:S01]  /*20b0*/  UISETP.NE.AND UP0, UPT, UR4, UR38, UPT ;  /* 0x000000260400728c */ /* 0x000fe2000bf05270 */
[----:B------:R3:W-:Y:S08]  /*20c0*/  UTMALDG.3D.MULTICAST [UR8], [UR18], UR5, desc[UR16] ;  /* 0x00001008120073b4 */ /* 0x0007f00008011805 */
[----:B---3--:R-:W-:Y:S05]  /*20d0*/  BRA.U UP0, `(.L_x_32) ;  /* 0xfffffffd00447547 */ /* 0x008fea000b83ffff */
.L_x_26:
[----:B------:R-:W-:Y:S01]  /*20e0*/  ULEA UR4, UR42, UR26, 0x3 ;  /* 0x0000001a2a047291 */ /* 0x000fe2000f8e18ff */
[----:B-1----:R-:W-:Y:S01]  /*20f0*/  SHF.L.U32 R0, R12, 0x1f, RZ ;  /* 0x0000001f0c007819 */ /* 0x002fe200000006ff */
[----:B------:R-:W-:Y:S01]  /*2100*/  @!P1 SYNCS.ARRIVE.TRANS64.A1T0 RZ, [UR26+0x1c8], RZ ;  /* 0x0001c8ffffff99a7 */ /* 0x000fe2000810001a */
[----:B------:R-:W-:-:S06]  /*2110*/  UISETP.GT.AND UP0, UPT, UR29, UR28, UPT ;  /* 0x0000001c1d00728c */ /* 0x000fcc000bf04270 */
[----:B--2-4-:R1:W2:Y:S03]  /*2120*/  SYNCS.PHASECHK.TRANS64.TRYWAIT P0, [UR4+0xd8], R0 ;  /* 0x0000d800ff0075a7 */ /* 0x0142a60008001104 */
[----:B------:R-:W-:Y:S05]  /*2130*/  BRA.U !UP0, `(.L_x_33) ;  /* 0x0000000108c87547 */ /* 0x000fea000b800000 */
[----:B------:R-:W-:Y:S01]  /*2140*/  UIADD3 UR5, UPT, UPT, UR43, UR6, URZ ;  /* 0x000000062b057290 */ /* 0x000fe2000fffe0ff */
[----:B------:R-:W-:-:S11]  /*2150*/  UMOV UR34, UR42 ;  /* 0x0000002a00227c82 */ /* 0x000fd60008000000 */
.L_x_39:
[----:B------:R-:W-:Y:S01]  /*2160*/  ULEA UR17, UR34, UR26, 0x3 ;  /* 0x0000001a22117291 */ /* 0x000fe2000f8e18ff */
[----:B--2---:R-:W-:Y:S01]  /*2170*/  @!P3 MOV R2, 0x2000 ;  /* 0x000020000002b802 */ /* 0x004fe20000000f00 */
[----:B--2-4-:R-:W-:Y:S10]  /*2180*/  @P0 BRA `(.L_x_34) ;  /* 0x00000000000c0947 */ /* 0x014ff40003800000 */
[----:B------:R-:W-:-:S04]  /*2190*/  SHF.L.U32 R3, R12, 0x1f, RZ ;  /* 0x0000001f0c037819 */ /* 0x000fc800000006ff */
[----:B------:R-:W2:Y:S02]  /*21a0*/  SYNCS.PHASECHK.TRANS64.TRYWAIT P0, [UR17+0xd8], R3 ;  /* 0x0000d803ff0075a7 */ /* 0x000ea40008001111 */
[----:B--2---:R-:W-:Y:S05]  /*21b0*/  @!P0 BRA `(.L_x_35) ;  /* 0x0000005400808947 */ /* 0x004fea0003800000 */
.L_x_34:
[----:B------:R2:W-:Y:S01]  /*21c0*/  @!P3 SYNCS.ARRIVE.TRANS64 RZ, [UR17], R2 ;  /* 0x00000002ffffb9a7 */ /* 0x0005e20008000011 */
[----:B------:R-:W-:-:S04]  /*21d0*/  ULOP3.LUT UR4, UR39, 0x2, URZ, 0xfc, !UPT ;  /* 0x0000000227047892 */ /* 0x000fc8000f8efcff */
[----:B------:R-:W-:-:S09]  /*21e0*/  UISETP.NE.AND UP0, UPT, UR4, 0x2, UPT ;  /* 0x000000020400788c */ /* 0x000fd2000bf05270 */
[----:B------:R-:W-:Y:S05]  /*21f0*/  BRA.U UP0, `(.L_x_36) ;  /* 0x0000000100047547 */ /* 0x000fea000b800000 */
[----:B------:R-:W-:Y:S05]  /*2200*/  BPT.TRAP 0x1 ;  /* 0x000000040000795c */ /* 0x000fea0000300000 */
.L_x_36:
[----:B------:R-:W-:Y:S04]  /*2210*/  BSSY.RECONVERGENT B0, `(.L_x_37) ;  /* 0x0000003000007945 */ /* 0x000fe80003800200 */
[----:B------:R-:W-:Y:S05]  /*2220*/  @P2 BRA `(.L_x_38) ;  /* 0x0000000000042947 */ /* 0x000fea0003800000 */
[----:B------:R-:W-:Y:S05]  /*2230*/  BPT.TRAP 0x1 ;  /* 0x000000040000795c */ /* 0x000fea0000300000 */
.L_x_38:
[----:B------:R-:W-:Y:S05]  /*2240*/  BSYNC.RECONVERGENT B0 ;  /* 0x0000000000007941 */ /* 0x000fea0003800200 */
.L_x_37:
        /* <DEDUP_REMOVED lines=13> */
[----:B------:R-:W-:Y:S01]  /*2320*/  UIADD3 UR16, UPT, UPT, UR26, 0x2600, UR16 ;  /* 0x000026001a107890 */ /* 0x000fe2000fffe010 */
[----:B------:R3:W4:Y:S01]  /*2330*/  SYNCS.PHASECHK.TRANS64.TRYWAIT P0, [UR4+0xd8], R0 ;  /* 0x0000d800ff0075a7 */ /* 0x0007220008001104 */
[----:B------:R-:W-:-:S02]  /*2340*/  UIADD3.X UR47, UPT, UPT, URZ, UR31, URZ, UP1, !UPT ;  /* 0x0000001fff2f7290 */ /* 0x000fc40008ffe4ff */
[----:B------:R-:W-:Y:S02]  /*2350*/  UPRMT UR7, URZ, 0x5410, UR14 ;  /* 0x00005410ff077896 */ /* 0x000fe4000800000e */
[----:B------:R-:W-:Y:S02]  /*2360*/  UIADD3 UR8, UPT, UPT, UR26, 0x1d600, UR8 ;  /* 0x0001d6001a087890 */ /* 0x000fe4000fffe008 */
[----:B------:R-:W-:Y:S02]  /*2370*/  UPRMT UR4, URZ, 0x5410, UR13 ;  /* 0x00005410ff047896 */ /* 0x000fe4000800000d */
[----:B------:R-:W-:Y:S01]  /*2380*/  UIADD3.X UR45, UPT, UPT, URZ, UR31, URZ, UP0, !UPT ;  /* 0x0000001fff2d7290 */ /* 0x000fe200087fe4ff */
[----:B------:R-:W-:Y:S01]  /*2390*/  UMOV UR32, 0x0 ;  /* 0x0000000000207882 */ /* 0x000fe20000000000 */
[----:B------:R-:W-:Y:S01]  /*23a0*/  UMOV UR33, 0x10000000 ;  /* 0x1000000000217882 */ /* 0x000fe20000000000 */
[----:B------:R-:W-:Y:S01]  /*23b0*/  UMOV UR19, UR35 ;  /* 0x0000002300137c82 */ /* 0x000fe20008000000 */
[----:B------:R-:W-:Y:S01]  /*23c0*/  UMOV UR20, UR36 ;  /* 0x0000002400147c82 */ /* 0x000fe20008000000 */
[----:B------:R-:W-:Y:S01]  /*23d0*/  UMOV UR12, UR36 ;  /* 0x00000024000c7c82 */ /* 0x000fe20008000000 */
[----:B------:R-:W-:Y:S01]  /*23e0*/  UMOV UR9, UR17 ;  /* 0x0000001100097c82 */ /* 0x000fe20008000000 */
[----:B------:R-:W-:Y:S01]  /*23f0*/  UMOV UR10, UR18 ;  /* 0x00000012000a7c82 */ /* 0x000fe20008000000 */
[----:B------:R3:W-:Y:S01]  /*2400*/  UTMALDG.3D.MULTICAST [UR16], [UR46], UR7, desc[UR32] ;  /* 0x000020102e0073b4 */ /* 0x0007e20008011807 */
[----:B------:R-:W-:Y:S01]  /*2410*/  UIADD3 UR6, UPT, UPT, UR6, 0x1, URZ ;  /* 0x0000000106067890 */ /* 0x000fe2000fffe0ff */
[----:B------:R-:W-:-:S03]  /*2420*/  UMOV UR34, UR42 ;  /* 0x0000002a00227c82 */ /* 0x000fc60008000000 */
[----:B------:R-:W-:Y:S01]  /*2430*/  UISETP.NE.AND UP0, UPT, UR6, UR5, UPT ;  /* 0x000000050600728c */ /* 0x000fe2000bf05270 */
[----:B------:R3:W-:Y:S08]  /*2440*/  UTMALDG.3D.MULTICAST [UR8], [UR44], UR4, desc[UR32] ;  /* 0x000020082c0073b4 */ /* 0x0007f00008011804 */
[----:B---3--:R-:W-:Y:S05]  /*2450*/  BRA.U UP0, `(.L_x_39) ;  /* 0xfffffffd00407547 */ /* 0x008fea000b83ffff */
.L_x_33:
[C---:B------:R-:W-:Y:S01]  /*2460*/  LEA R3, R11.reuse, UR26, 0x3 ;  /* 0x0000001a0b037c11 */ /* 0x040fe2000f8e18ff */
[----:B------:R-:W-:Y:S01]  /*2470*/  NOP ;  /* 0x0000000000007918 */ /* 0x000fe20000000000 */
[----:B-1----:R-:W-:Y:S02]  /*2480*/  SHF.L.U32 R0, R10, 0x1f, RZ ;  /* 0x0000001f0a007819 */ /* 0x002fe400000006ff */
[----:B------:R-:W-:Y:S02]  /*2490*/  LEA R4, R11, UR26, 0x4 ;  /* 0x0000001a0b047c11 */ /* 0x000fe4000f8e20ff */
[----:B--2-4-:R-:W1:Y:S02]  /*24a0*/  SYNCS.PHASECHK.TRANS64.TRYWAIT P0, [R3+URZ+0x1d0], R0 ;  /* 0x0001d000030075a7 */ /* 0x014e6400080011ff */
[----:B-1----:R-:W-:Y:S05]  /*24b0*/  @!P0 BRA `(.L_x_40) ;  /* 0x0000005000d88947 */ /* 0x002fea0003800000 */
.L_x_129:
[----:B------:R-:W2:Y:S01]  /*24c0*/  LDS.128 R4, [R4+0x260] ;  /* 0x0002600004047984 */ /* 0x000ea20000000c00 */
[----:B------:R-:W-:Y:S01]  /*24d0*/  UISETP.GE.AND UP0, UPT, UR37, 0x1, UPT ;  /* 0x000000012500788c */ /* 0x000fe2000bf06270 */
[----:B------:R-:W-:Y:S01]  /*24e0*/  @!PT LDS RZ, [RZ] ;  /* 0x00000000fffff984 */ /* 0x000fe20000000800 */
[----:B------:R-:W-:Y:S01]  /*24f0*/  @!PT LDS RZ, [RZ] ;  /* 0x00000000fffff984 */ /* 0x000fe20000000800 */
[----:B------:R-:W-:Y:S01]  /*2500*/  @!PT LDS RZ, [RZ] ;  /* 0x00000000fffff984 */ /* 0x000fe20000000800 */
[----:B------:R-:W-:Y:S01]  /*2510*/  @!PT LDS RZ, [RZ] ;  /* 0x00000000fffff984 */ /* 0x000fe20000000800 */
[----:B------:R3:W-:Y:S06]  /*2520*/  MEMBAR.ALL.CTA ;  /* 0x0000000000007992 */ /* 0x0007ec0000008000 */
[----:B---3--:R-:W3:Y:S01]  /*2530*/  FENCE.VIEW.ASYNC.S ;  /* 0x00000000000073c6 */ /* 0x008ee20000000000 */
[----:B--2---:R-:W-:-:S13]  /*2540*/  LOP3.LUT P0, RZ, R6, 0x1, RZ, 0xc0, !PT ;  /* 0x0000000106ff7812 */ /* 0x004fda000780c0ff */
[----:B---3--:R-:W-:Y:S01]  /*2550*/  VOTEU.ANY UP1, P0 ;  /* 0x0000000000ff7886 */ /* 0x008fe20000020100 */
[----:B------:R-:W-:-:S13]  /*2560*/  PLOP3.LUT P0, PT, PT, PT, UP1, 0x80, 0x8 ;  /* 0x000000000008781c */ /* 0x000fda0003f0f018 */
[----:B-1----:R-:W-:Y:S02]  /*2570*/  @P0 LOP3.LUT R0, R5, 0xffff, RZ, 0xc0, !PT ;  /* 0x0000ffff05000812 */ /* 0x002fe400078ec0ff */
[----:B------:R-:W-:Y:S02]  /*2580*/  @P0 MOV R2, R4 ;  /* 0x0000000400020202 */ /* 0x000fe40000000f00 */
[----:B------:R-:W-:Y:S01]  /*2590*/  @P0 R2UR UR5, R0 ;  /* 0x00000000000502ca */ /* 0x000fe200000e0000 */
[----:B------:R-:W-:Y:S01]  /*25a0*/  VIADD R0, R3, 0x1e0 ;  /* 0x000001e003007836 */ /* 0x000fe20000000000 */
[----:B------:R-:W-:Y:S02]  /*25b0*/  @P0 SHF.R.U32.HI R4, RZ, 0x10, R5 ;  /* 0x00000010ff040819 */ /* 0x000fe40000011605 */
[----:B------:R-:W-:Y:S02]  /*25c0*/  @P0 R2UR UR6, R2 ;  /* 0x00000000020602ca */ /* 0x000fe400000e0000 */
[----:B------:R-:W-:-:S02]  /*25d0*/  PRMT R0, RZ, 0x654, R0 ;  /* 0x00000654ff007816 */ /* 0x000fc40000000000 */
[----:B------:R-:W-:Y:S02]  /*25e0*/  @P0 R2UR UR4, R4 ;  /* 0x00000000040402ca */ /* 0x000fe400000e0000 */
[----:B------:R1:W-:Y:S03]  /*25f0*/  SYNCS.ARRIVE.TRANS64.RED.A1T0 RZ, [R0+URZ], RZ ;  /* 0x000000ff00ff79a7 */ /* 0x0003e600081004ff */
[----:B------:R-:W-:-:S04]  /*2600*/  @UP1 UMOV UR40, UR5 ;  /* 0x0000000500281c82 */ /* 0x000fc80008000000 */
[----:B------:R-:W-:-:S04]  /*2610*/  @UP1 UMOV UR41, UR6 ;  /* 0x0000000600291c82 */ /* 0x000fc80008000000 */
[----:B------:R-:W-:Y:S01]  /*2620*/  @UP1 UMOV UR36, UR4 ;  /* 0x0000000400241c82 */ /* 0x000fe20008000000 */
[----:B------:R-:W-:Y:S05]  /*2630*/  BRA.U !UP0, `(.L_x_41) ;  /* 0x0000000108b87547 */ /* 0x000fea000b800000 */
[----:B------:R-:W2:Y:S01]  /*2640*/  LDCU.128 UR4, c[0x0][0xb10] ;  /* 0x00016200ff0477ac */ /* 0x000ea20008000c00 */
[----:B------:R-:W3:Y:S01]  /*2650*/  LDCU UR10, c[0x0][0xb20] ;  /* 0x00016400ff0a77ac */ /* 0x000ee20008000800 */
[----:B------:R-:W4:Y:S01]  /*2660*/  LDCU UR11, c[0x0][0xb0c] ;  /* 0x00016180ff0b77ac */ /* 0x000f220008000800 */
[----:B------:R-:W1:Y:S01]  /*2670*/  LDCU.64 UR8, c[0x0][0xb28] ;  /* 0x00016500ff0877ac */ /* 0x000e620008000a00 */
[----:B------:R-:W-:Y:S02]  /*2680*/  UISETP.NE.AND UP3, UPT, UR37, 0x1, UPT ;  /* 0x000000012500788c */ /* 0x000fe4000bf65270 */
[----:B--2---:R-:W-:Y:S02]  /*2690*/  UIMAD.WIDE.U32 UR32, UR23, UR7, URZ ;  /* 0x00000007172072a5 */ /* 0x004fe4000f8e00ff */
[----:B------:R-:W-:Y:S02]  /*26a0*/  UIMAD.WIDE.U32 UR16, UR40, UR7, URZ ;  /* 0x00000007281072a5 */ /* 0x000fe4000f8e00ff */
[----:B------:R-:W-:-:S02]  /*26b0*/  UIMAD.WIDE.U32 UR18, UR24, UR4, URZ ;  /* 0x00000004181272a5 */ /* 0x000fc4000f8e00ff */
[----:B------:R-:W-:Y:S01]  /*26c0*/  UISETP.NE.AND UP0, UPT, UR6, 0x1, UPT ;  /* 0x000000010600788c */ /* 0x000fe2000bf05270 */
[----:B------:R-:W-:Y:S01]  /*26d0*/  UMOV UR7, UR33 ;  /* 0x0000002100077c82 */ /* 0x000fe20008000000 */
[----:B----4-:R-:W-:Y:S02]  /*26e0*/  UISETP.NE.AND UP2, UPT, UR11, 0x1, UPT ;  /* 0x000000010b00788c */ /* 0x010fe4000bf45270 */
[----:B---3--:R-:W-:Y:S02]  /*26f0*/  USHF.R.U32.HI UR7, URZ, UR10, UR7 ;  /* 0x0000000aff077299 */ /* 0x008fe40008011607 */
[----:B------:R-:W-:Y:S02]  /*2700*/  USHF.R.U32.HI UR12, URZ, UR5, UR19 ;  /* 0x00000005ff0c7299 */ /* 0x000fe40008011613 */
[----:B------:R-:W-:Y:S02]  /*2710*/  USEL UR7, UR23, UR7, !UP0 ;  /* 0x0000000717077287 */ /* 0x000fe4000c000000 */
[----:B------:R-:W-:-:S02]  /*2720*/  USEL UR12, UR24, UR12, !UP2 ;  /* 0x0000000c180c7287 */ /* 0x000fc4000d000000 */
[----:B-1----:R-:W-:Y:S02]  /*2730*/  UIMAD.WIDE.U32 UR32, UR7, UR8, URZ ;  /* 0x00000008072072a5 */ /* 0x002fe4000f8e00ff */
        /* <DEDUP_REMOVED lines=30> */
.L_x_41:
[----:B------:R-:W2:Y:S02]  /*2920*/  LDCU UR4, c[0x0][0xb30] ;  /* 0x00016600ff0477ac */ /* 0x000ea40008000800 */
[----:B--2---:R-:W-:-:S09]  /*2930*/  UISETP.NE.AND UP0, UPT, UR4, 0x1, UPT ;  /* 0x000000010400788c */ /* 0x004fd2000bf05270 */
        /* <DEDUP_REMOVED lines=17> */
.L_x_42:
[----:B------:R-:W-:Y:S01]  /*2a50*/  VIADD R11, R11, 0x1 ;  /* 0x000000010b0b7836 */ /* 0x000fe20000000000 */
[----:B------:R-:W-:Y:S01]  /*2a60*/  PLOP3.LUT P1, PT, PT, PT, PT, 0x80, 0x8 ;  /* 0x000000000008781c */ /* 0x000fe20003f2f070 */
[----:B------:R-:W-:Y:S02]  /*2a70*/  UIADD3 UR50, UPT, UPT, UR41, UR49, URZ ;  /* 0x0000003129327290 */ /* 0x000fe4000fffe0ff */
[----:B------:R-:W-:Y:S01]  /*2a80*/  UIADD3 UR51, UPT, UPT, UR40, UR48, URZ ;  /* 0x0000003028337290 */ /* 0x000fe2000fffe0ff */
[----:B------:R-:W-:-:S04]  /*2a90*/  ISETP.NE.AND P0, PT, R11, 0x2, PT ;  /* 0x000000020b00780c */ /* 0x000fc80003f05270 */
[----:B-1----:R-:W-:Y:S02]  /*2aa0*/  SEL R0, RZ, 0x1, P0 ;  /* 0x00000001ff007807 */ /* 0x002fe40000000000 */
[----:B------:R-:W-:Y:S02]  /*2ab0*/  SEL R11, R11, RZ, P0 ;  /* 0x000000ff0b0b7207 */ /* 0x000fe40000000000 */
[----:B------:R-:W-:Y:S01]  /*2ac0*/  LOP3.LUT R10, R10, R0, RZ, 0x3c, !PT ;  /* 0x000000000a0a7212 */ /* 0x000fe200078e3cff */
[----:B------:R-:W-:Y:S06]  /*2ad0*/  BRA.U UP1, `(.L_x_43) ;  /* 0xfffffff101507547 */ /* 0x000fec000b83ffff */
[----:B------:R-:W-:Y:S01]  /*2ae0*/  UIADD3 UR26, UPT, UPT, UR26, 0xd8, URZ ;  /* 0x000000d81a1a7890 */ /* 0x000fe2000fffe0ff */
[----:B------:R-:W-:-:S03]  /*2af0*/  SHF.L.U32 R2, R12, 0x1f, RZ ;  /* 0x0000001f0c027819 */ /* 0x000fc600000006ff */
[----:B------:R-:W-:-:S09]  /*2b00*/  ULEA UR4, UR42, UR26, 0x3 ;  /* 0x0000001a2a047291 */ /* 0x000fd2000f8e18ff */
[----:B------:R-:W1:Y:S02]  /*2b10*/  SYNCS.PHASECHK.TRANS64.TRYWAIT P0, [UR4], R2 ;  /* 0x00000002ff0075a7 */ /* 0x000e640008001104 */
[----:B-1----:R-:W-:Y:S05]  /*2b20*/  @!P0 BRA `(.L_x_44) ;  /* 0x0000004c00508947 */ /* 0x002fea0003800000 */
.L_x_131:
[----:B------:R-:W-:-:S04]  /*2b30*/  UIADD3 UR5, UPT, UPT, UR42, 0x1, URZ ;  /* 0x000000012a057890 */ /* 0x000fc8000fffe0ff */
[----:B------:R-:W-:-:S04]  /*2b40*/  UISETP.NE.AND UP0, UPT, UR5, 0x1b, UPT ;  /* 0x0000001b0500788c */ /* 0x000fc8000bf05270 */
[----:B------:R-:W-:Y:S02]  /*2b50*/  USEL UR6, URZ, 0x1, UP0 ;  /* 0x00000001ff067887 */ /* 0x000fe40008000000 */
[----:B------:R-:W-:-:S04]  /*2b60*/  USEL UR5, UR5, URZ, UP0 ;  /* 0x000000ff05057287 */ /* 0x000fc80008000000 */
[----:B------:R-:W-:Y:S01]  /*2b70*/  ULEA UR4, UR5, UR26, 0x3 ;  /* 0x0000001a05047291 */ /* 0x000fe2000f8e18ff */
[----:B-1----:R-:W-:-:S04]  /*2b80*/  LOP3.LUT R2, R12, UR6, RZ, 0x3c, !PT ;  /* 0x000000060c027c12 */ /* 0x002fc8000f8e3cff */
[----:B------:R-:W-:-:S04]  /*2b90*/  SHF.L.U32 R3, R2, 0x1f, RZ ;  /* 0x0000001f02037819 */ /* 0x000fc800000006ff */
[----:B------:R-:W1:Y:S02]  /*2ba0*/  SYNCS.PHASECHK.TRANS64.TRYWAIT P0, [UR4], R3 ;  /* 0x00000003ff0075a7 */ /* 0x000e640008001104 */
[----:B-1----:R-:W-:Y:S05]  /*2bb0*/  @!P0 BRA `(.L_x_45) ;  /* 0x0000004c00448947 */ /* 0x002fea0003800000 */
.L_x_133:
[----:B------:R-:W-:-:S04]  /*2bc0*/  UIADD3 UR5, UPT, UPT, UR5, 0x1, URZ ;  /* 0x0000000105057890 */ /* 0x000fc8000fffe0ff */
[----:B------:R-:W-:-:S04]  /*2bd0*/  UISETP.NE.AND UP0, UPT, UR5, 0x1b, UPT ;  /* 0x0000001b0500788c */ /* 0x000fc8000bf05270 */
[----:B------:R-:W-:Y:S02]  /*2be0*/  USEL UR6, URZ, 0x1, UP0 ;  /* 0x00000001ff067887 */ /* 0x000fe40008000000 */
[----:B------:R-:W-:-:S04]  /*2bf0*/  USEL UR5, UR5, URZ, UP0 ;  /* 0x000000ff05057287 */ /* 0x000fc80008000000 */
[----:B------:R-:W-:Y:S01]  /*2c00*/  ULEA UR4, UR5, UR26, 0x3 ;  /* 0x0000001a05047291 */ /* 0x000fe2000f8e18ff */
[----:B------:R-:W-:-:S04]  /*2c10*/  LOP3.LUT R2, R2, UR6, RZ, 0x3c, !PT ;  /* 0x0000000602027c12 */ /* 0x000fc8000f8e3cff */
[----:B-1----:R-:W-:-:S04]  /*2c20*/  SHF.L.U32 R3, R2, 0x1f, RZ ;  /* 0x0000001f02037819 */ /* 0x002fc800000006ff */
[----:B------:R-:W1:Y:S02]  /*2c30*/  SYNCS.PHASECHK.TRANS64.TRYWAIT P0, [UR4], R3 ;  /* 0x00000003ff0075a7 */ /* 0x000e640008001104 */
[----:B-1----:R-:W-:Y:S05]  /*2c40*/  @!P0 BRA `(.L_x_46) ;  /* 0x0000004c00388947 */ /* 0x002fea0003800000 */
.L_x_135:
        /* <DEDUP_REMOVED lines=9> */
.L_x_137:
        /* <DEDUP_REMOVED lines=9> */
.L_x_139:
        /* <DEDUP_REMOVED lines=9> */
.L_x_141:
        /* <DEDUP_REMOVED lines=9> */
.L_x_143:
        /* <DEDUP_REMOVED lines=9> */
.L_x_145:
        /* <DEDUP_REMOVED lines=9> */
.L_x_147:
        /* <DEDUP_REMOVED lines=9> */
.L_x_149:
        /* <DEDUP_REMOVED lines=9> */
.L_x_151:
        /* <DEDUP_REMOVED lines=9> */
.L_x_153:
        /* <DEDUP_REMOVED lines=9> */
.L_x_155:
        /* <DEDUP_REMOVED lines=9> */
.L_x_157:
        /* <DEDUP_REMOVED lines=9> */
.L_x_159:
        /* <DEDUP_REMOVED lines=9> */
.L_x_161:
        /* <DEDUP_REMOVED lines=9> */
.L_x_163:
        /* <DEDUP_REMOVED lines=9> */
.L_x_165:
        /* <DEDUP_REMOVED lines=9> */
.L_x_167:
        /* <DEDUP_REMOVED lines=9> */
.L_x_169:
        /* <DEDUP_REMOVED lines=9> */
.L_x_171:
        /* <DEDUP_REMOVED lines=9> */
.L_x_173:
        /* <DEDUP_REMOVED lines=9> */
.L_x_175:
        /* <DEDUP_REMOVED lines=9> */
.L_x_177:
        /* <DEDUP_REMOVED lines=9> */
.L_x_179:
        /* <DEDUP_REMOVED lines=9> */
.L_x_181:
[----:B------:R-:W-:-:S04]  /*3940*/  UIADD3 UR5, UPT, UPT, UR5, 0x1, URZ ;  /* 0x0000000105057890 */ /* 0x000fc8000fffe0ff */
[----:B------:R-:W-:-:S04]  /*3950*/  UISETP.NE.AND UP0, UPT, UR5, 0x1b, UPT ;  /* 0x0000001b0500788c */ /* 0x000fc8000bf05270 */
[----:B------:R-:W-:Y:S02]  /*3960*/  USEL UR4, URZ, 0x1, UP0 ;  /* 0x00000001ff047887 */ /* 0x000fe40008000000 */
[----:B------:R-:W-:-:S04]  /*3970*/  USEL UR5, UR5, URZ, UP0 ;  /* 0x000000ff05057287 */ /* 0x000fc80008000000 */
[----:B------:R-:W-:Y:S01]  /*3980*/  ULEA UR5, UR5, UR26, 0x3 ;  /* 0x0000001a05057291 */ /* 0x000fe2000f8e18ff */
[----:B------:R-:W-:-:S04]  /*3990*/  LOP3.LUT R2, R2, UR4, RZ, 0x3c, !PT ;  /* 0x0000000402027c12 */ /* 0x000fc8000f8e3cff */
[----:B------:R-:W-:Y:S01]  /*39a0*/  SHF.L.U32 R2, R2, 0x1f, RZ ;  /* 0x0000001f02027819 */ /* 0x000fe200000006ff */
[----:B-1----:R-:W-:-:S07]  /*39b0*/  IMAD.U32 R0, RZ, RZ, UR5 ;  /* 0x00000005ff007e24 */ /* 0x002fce000f8e00ff */
.L_x_70:
[----:B-1----:R1:W2:Y:S02]  /*39c0*/  SYNCS.PHASECHK.TRANS64.TRYWAIT P0, [R0+URZ], R2 ;  /* 0x00000002000075a7 */ /* 0x0022a400080011ff */
[----:B--2---:R-:W-:Y:S05]  /*39d0*/  @!P0 NANOSLEEP.SYNCS 0x989680 ;  /* 0x009896800000895d */ /* 0x004fea0003900000 */
[----:B------:R-:W2:Y:S02]  /*39e0*/  @!P0 SYNCS.PHASECHK.TRANS64 P0, [R0+URZ], R2 ;  /* 0x00000002000085a7 */ /* 0x000ea400080010ff */
[----:B--2---:R-:W-:Y:S05]  /*39f0*/  @P0 EXIT ;  /* 0x000000000000094d */ /* 0x004fea0003800000 */
[----:B------:R-:W-:Y:S05]  /*3a00*/  BRA `(.L_x_70) ;  /* 0xfffffffc00ec7947 */ /* 0x000fea000383ffff */
.L_x_23:
[----:B------:R-:W-:-:S04]  /*3a10*/  UISETP.NE.AND UP0, UPT, UR54, URZ, UPT ;  /* 0x000000ff3600728c */ /* 0x000fc8000bf05270 */
[----:B------:R-:W-:-:S09]  /*3a20*/  UISETP.NE.OR UP0, UPT, UR10, 0x1, UP0 ;  /* 0x000000010a00788c */ /* 0x000fd20008705670 */
[----:B------:R-:W-:Y:S05]  /*3a30*/  BRA.U UP0, `(.L_x_71) ;  /* 0x0000000500487547 */ /* 0x000fea000b800000 */
[----:B------:R-:W-:Y:S01]  /*3a40*/  ISETP.GE.U32.AND P2, PT, R0, 0x8, PT ;  /* 0x000000080000780c */ /* 0x000fe20003f46070 */
[----:B------:R-:W-:Y:S01]  /*3a50*/  IMAD.MOV.U32 R12, RZ, RZ, 0x1 ;  /* 0x00000001ff0c7424 */ /* 0x000fe200078e00ff */
[----:B------:R-:W-:Y:S02]  /*3a60*/  CS2R R10, SRZ ;  /* 0x00000000000a7805 */ /* 0x000fe4000001ff00 */
[----:B------:R-:W-:Y:S01]  /*3a70*/  CS2R R8, SRZ ;  /* 0x0000000000087805 */ /* 0x000fe2000001ff00 */
[----:B------:R-:W-:Y:S01]  /*3a80*/  UMOV UR4, 0x400 ;  /* 0x0000040000047882 */ /* 0x000fe20000000000 */
[----:B------:R-:W-:Y:S01]  /*3a90*/  UMOV UR6, URZ ;  /* 0x000000ff00067c82 */ /* 0x000fe20008000000 */
[----:B------:R-:W-:-:S12]  /*3aa0*/  ULEA UR54, UR54, UR4, 0x18 ;  /* 0x0000000436367291 */ /* 0x000fd8000f8ec0ff */
.L_x_75:
[----:B------:R-:W-:Y:S02]  /*3ab0*/  LEA R2, R8, UR54, 0x3 ;  /* 0x0000003608027c11 */ /* 0x000fe4000f8e18ff */
[----:B------:R-:W-:-:S03]  /*3ac0*/  SHF.L.U32 R4, R9, 0x1f, RZ ;  /* 0x0000001f09047819 */ /* 0x000fc600000006ff */
[----:B------:R-:W-:Y:S01]  /*3ad0*/  VIADD R5, R2, 0x240 ;  /* 0x0000024002057836 */ /* 0x000fe20000000000 */
[----:B------:R-:W2:Y:S02]  /*3ae0*/  SYNCS.PHASECHK.TRANS64.TRYWAIT P0, [R2+URZ+0x230], R4 ;  /* 0x00023004020075a7 */ /* 0x000ea400080011ff */
[----:B--2---:R-:W-:Y:S05]  /*3af0*/  @!P0 BRA `(.L_x_72) ;  /* 0x0000004400cc8947 */ /* 0x004fea0003800000 */
.L_x_182:
[----:B------:R-:W-:Y:S01]  /*3b00*/  ULEA UR5, UR6, UR54, 0x3 ;  /* 0x0000003606057291 */ /* 0x000fe2000f8e18ff */
[----:B--2---:R-:W-:Y:S01]  /*3b10*/  PRMT R2, RZ, 0x654, R5 ;  /* 0x00000654ff027816 */ /* 0x004fe20000000005 */
[----:B------:R-:W-:Y:S01]  /*3b20*/  @!P2 IMAD.MOV.U32 R4, RZ, RZ, 0x10 ;  /* 0x00000010ff04a424 */ /* 0x000fe200078e00ff */
[----:B------:R-:W-:Y:S01]  /*3b30*/  SHF.L.U32 R5, R12, 0x1f, RZ ;  /* 0x0000001f0c057819 */ /* 0x000fe200000006ff */
[----:B------:R-:W-:Y:S01]  /*3b40*/  UIADD3 UR4, UPT, UPT, UR5, 0x1d0, URZ ;  /* 0x000001d005047890 */ /* 0x000fe2000fffe0ff */
[----:B------:R2:W-:Y:S05]  /*3b50*/  SYNCS.ARRIVE.TRANS64.RED.A1T0 RZ, [R2+URZ], RZ ;  /* 0x000000ff02ff79a7 */ /* 0x0005ea00081004ff */
[----:B------:R-:W-:Y:S01]  /*3b60*/  IMAD.U32 R6, RZ, RZ, UR4 ;  /* 0x00000004ff067e24 */ /* 0x000fe2000f8e00ff */
[----:B------:R-:W3:Y:S04]  /*3b70*/  SYNCS.PHASECHK.TRANS64.TRYWAIT P0, [UR5+0x1e0], R5 ;  /* 0x0001e005ff0075a7 */ /* 0x000ee80008001105 */
[----:B------:R-:W-:Y:S01]  /*3b80*/  PRMT R6, R0, 0x654, R6 ;  /* 0x0000065400067816 */ /* 0x000fe20000000006 */
[----:B--23--:R-:W-:Y:S06]  /*3b90*/  @!P0 BRA `(.L_x_73) ;  /* 0x0000004400b88947 */ /* 0x00cfec0003800000 */
.L_x_184:
[----:B------:R-:W-:Y:S01]  /*3ba0*/  ULEA UR4, UR6, UR54, 0x4 ;  /* 0x0000003606047291 */ /* 0x000fe2000f8e20ff */
[----:B------:R-:W-:Y:S01]  /*3bb0*/  SEL R3, R6, R3, !P2 ;  /* 0x0000000306037207 */ /* 0x000fe20005000000 */
[----:B------:R-:W-:Y:S01]  /*3bc0*/  UIADD3 UR5, UPT, UPT, UR5, 0x1d0, URZ ;  /* 0x000001d005057890 */ /* 0x000fe2000fffe0ff */
[----:B--2---:R-:W-:Y:S01]  /*3bd0*/  LEA R2, R11, UR54, 0x3 ;  /* 0x000000360b027c11 */ /* 0x004fe2000f8e18ff */
[----:B------:R-:W-:Y:S01]  /*3be0*/  UIADD3 UR4, UPT, UPT, UR4, 0x260, URZ ;  /* 0x0000026004047890 */ /* 0x000fe2000fffe0ff */
[----:B------:R2:W-:Y:S01]  /*3bf0*/  @!P2 SYNCS.ARRIVE.TRANS64.RED RZ, [R3+URZ], R4 ;  /* 0x0000000403ffa9a7 */ /* 0x0005e200080004ff */
[----:B------:R-:W-:Y:S01]  /*3c00*/  UIADD3 UR6, UPT, UPT, UR6, 0x1, URZ ;  /* 0x0000000106067890 */ /* 0x000fe2000fffe0ff */
[----:B------:R-:W-:-:S03]  /*3c10*/  VIADD R8, R8, 0x1 ;  /* 0x0000000108087836 */ /* 0x000fc60000000000 */
[----:B------:R-:W-:Y:S02]  /*3c20*/  UISETP.NE.AND UP0, UPT, UR6, 0x2, UPT ;  /* 0x000000020600788c */ /* 0x000fe4000bf05270 */
[----:B------:R-:W-:Y:S01]  /*3c30*/  ISETP.NE.AND P0, PT, R8, 0x2, PT ;  /* 0x000000020800780c */ /* 0x000fe20003f05270 */
[----:B------:R-:W-:Y:S06]  /*3c40*/  UGETNEXTWORKID.BROADCAST [UR4], [UR5] ;  /* 0x00000000040073ca */ /* 0x000fec0008000100 */
[----:B------:R-:W-:Y:S02]  /*3c50*/  USEL UR4, URZ, 0x1, UP0 ;  /* 0x00000001ff047887 */ /* 0x000fe40008000000 */
[----:B------:R-:W-:-:S04]  /*3c60*/  USEL UR6, UR6, URZ, UP0 ;  /* 0x000000ff06067287 */ /* 0x000fc80008000000 */
[----:B------:R-:W-:Y:S02]  /*3c70*/  LOP3.LUT R12, R12, UR4, RZ, 0x3c, !PT ;  /* 0x000000040c0c7c12 */ /* 0x000fe4000f8e3cff */
[----:B--2---:R-:W-:-:S04]  /*3c80*/  SHF.L.U32 R4, R10, 0x1f, RZ ;  /* 0x0000001f0a047819 */ /* 0x004fc800000006ff */
[----:B------:R-:W2:Y:S02]  /*3c90*/  SYNCS.PHASECHK.TRANS64.TRYWAIT P1, [R2+URZ+0x1d0], R4 ;  /* 0x0001d004020075a7 */ /* 0x000ea400080211ff */
[----:B--2---:R-:W-:Y:S05]  /*3ca0*/  @!P1 BRA `(.L_x_74) ;  /* 0x00000044008c9947 */ /* 0x004fea0003800000 */
.L_x_185:
[C---:B--2---:R-:W-:Y:S01]  /*3cb0*/  LEA R4, R11.reuse, UR54, 0x4 ;  /* 0x000000360b047c11 */ /* 0x044fe2000f8e20ff */
[----:B------:R-:W-:Y:S01]  /*3cc0*/  VIADD R2, R2, 0x1e0 ;  /* 0x000001e002027836 */ /* 0x000fe20000000000 */
[----:B------:R-:W-:Y:S01]  /*3cd0*/  SEL R8, R8, RZ, P0 ;  /* 0x000000ff08087207 */ /* 0x000fe20000000000 */
[----:B------:R-:W-:-:S03]  /*3ce0*/  VIADD R11, R11, 0x1 ;  /* 0x000000010b0b7836 */ /* 0x000fc60000000000 */
[----:B------:R-:W2:Y:S01]  /*3cf0*/  LDS.128 R4, [R4+0x260] ;  /* 0x0002600004047984 */ /* 0x000ea20000000c00 */
[----:B------:R-:W-:Y:S02]  /*3d00*/  PRMT R2, RZ, 0x654, R2 ;  /* 0x00000654ff027816 */ /* 0x000fe40000000002 */
[C---:B------:R-:W-:Y:S01]  /*3d10*/  ISETP.NE.AND P1, PT, R11.reuse, 0x2, PT ;  /* 0x000000020b00780c */ /* 0x040fe20003f25270 */
[----:B------:R-:W-:Y:S01]  /*3d20*/  @!PT LDS RZ, [RZ] ;  /* 0x00000000fffff984 */ /* 0x000fe20000000800 */
[----:B------:R-:W-:Y:S01]  /*3d30*/  @!PT LDS RZ, [RZ] ;  /* 0x00000000fffff984 */ /* 0x000fe20000000800 */
[----:B------:R-:W-:Y:S01]  /*3d40*/  @!PT LDS RZ, [RZ] ;  /* 0x00000000fffff984 */ /* 0x000fe20000000800 */
[----:B------:R-:W-:Y:S01]  /*3d50*/  @!PT LDS RZ, [RZ] ;  /* 0x00000000fffff984 */ /* 0x000fe20000000800 */
[----:B------:R3:W-:Y:S06]  /*3d60*/  MEMBAR.ALL.CTA ;  /* 0x0000000000007992 */ /* 0x0007ec0000008000 */
[----:B---3--:R-:W3:Y:S01]  /*3d70*/  FENCE.VIEW.ASYNC.S ;  /* 0x00000000000073c6 */ /* 0x008ee20000000000 */
[----:B------:R-:W-:Y:S01]  /*3d80*/  SEL R11, R11, RZ, P1 ;  /* 0x000000ff0b0b7207 */ /* 0x000fe20000800000 */
[----:B---3--:R3:W-:Y:S01]  /*3d90*/  SYNCS.ARRIVE.TRANS64.RED.A1T0 RZ, [R2+URZ], RZ ;  /* 0x000000ff02ff79a7 */ /* 0x0087e200081004ff */
[----:B--2---:R-:W-:-:S02]  /*3da0*/  LOP3.LUT P3, RZ, R6, 0x1, RZ, 0xc0, !PT ;  /* 0x0000000106ff7812 */ /* 0x004fc4000786c0ff */
[----:B------:R-:W-:-:S04]  /*3db0*/  SEL R4, RZ, 0x1, P1 ;  /* 0x00000001ff047807 */ /* 0x000fc80000800000 */
[----:B------:R-:W-:Y:S02]  /*3dc0*/  LOP3.LUT R10, R10, R4, RZ, 0x3c, !PT ;  /* 0x000000040a0a7212 */ /* 0x000fe400078e3cff */
[----:B---3--:R-:W-:-:S04]  /*3dd0*/  SEL R2, RZ, 0x1, P0 ;  /* 0x00000001ff027807 */ /* 0x008fc80000000000 */
[----:B------:R-:W-:Y:S01]  /*3de0*/  LOP3.LUT R9, R9, R2, RZ, 0x3c, !PT ;  /* 0x0000000209097212 */ /* 0x000fe200078e3cff */
[----:B------:R-:W-:Y:S06]  /*3df0*/  @P3 BRA `(.L_x_75) ;  /* 0xfffffffc002c3947 */ /* 0x000fec000383ffff */
[----:B------:R-:W-:Y:S01]  /*3e00*/  ULEA UR5, UR6, UR54, 0x3 ;  /* 0x0000003606057291 */ /* 0x000fe2000f8e18ff */
[----:B------:R-:W-:-:S08]  /*3e10*/  SHF.L.U32 R2, R12, 0x1f, RZ ;  /* 0x0000001f0c027819 */ /* 0x000fd000000006ff */
[----:B------:R-:W2:Y:S02]  /*3e20*/  SYNCS.PHASECHK.TRANS64 P0, [UR5+0x1e0], R2 ;  /* 0x0001e002ff0075a7 */ /* 0x000ea40008001005 */
[----:B--2---:R-:W-:Y:S05]  /*3e30*/  @P0 BRA `(.L_x_76) ;  /* 0x0000000000080947 */ /* 0x004fea0003800000 */
[----:B------:R-:W2:Y:S02]  /*3e40*/  SYNCS.PHASECHK.TRANS64.TRYWAIT P0, [UR5+0x1e0], R2 ;  /* 0x0001e002ff0075a7 */ /* 0x000ea40008001105 */
[----:B--2---:R-:W-:Y:S05]  /*3e50*/  @!P0 BRA `(.L_x_77) ;  /* 0x0000004400348947 */ /* 0x004fea0003800000 */
.L_x_76:
[----:B------:R-:W-:-:S04]  /*3e60*/  UIADD3 UR4, UPT, UPT, UR6, 0x1, URZ ;  /* 0x0000000106047890 */ /* 0x000fc8000fffe0ff */
[----:B------:R-:W-:-:S04]  /*3e70*/  UISETP.NE.AND UP0, UPT, UR4, 0x2, UPT ;  /* 0x000000020400788c */ /* 0x000fc8000bf05270 */
[----:B------:R-:W-:Y:S02]  /*3e80*/  USEL UR7, URZ, 0x1, UP0 ;  /* 0x00000001ff077887 */ /* 0x000fe40008000000 */
[----:B------:R-:W-:-:S04]  /*3e90*/  USEL UR4, UR4, URZ, UP0 ;  /* 0x000000ff04047287 */ /* 0x000fc80008000000 */
[----:B------:R-:W-:Y:S01]  /*3ea0*/  ULEA UR4, UR4, UR54, 0x3 ;  /* 0x0000003604047291 */ /* 0x000fe2000f8e18ff */
[----:B--2---:R-:W-:-:S04]  /*3eb0*/  LOP3.LUT R2, R12, UR7, RZ, 0x3c, !PT ;  /* 0x000000070c027c12 */ /* 0x004fc8000f8e3cff */
[----:B------:R-:W-:-:S04]  /*3ec0*/  SHF.L.U32 R0, R2, 0x1f, RZ ;  /* 0x0000001f02007819 */ /* 0x000fc800000006ff */
[----:B------:R-:W2:Y:S02]  /*3ed0*/  SYNCS.PHASECHK.TRANS64 P0, [UR4+0x1e0], R0 ;  /* 0x0001e000ff0075a7 */ /* 0x000ea40008001004 */
[----:B-12---:R-:W-:Y:S05]  /*3ee0*/  @P0 EXIT ;  /* 0x000000000000094d */ /* 0x006fea0003800000 */
[----:B------:R-:W-:Y:S02]  /*3ef0*/  SHF.L.U32 R2, R2, 0x1f, RZ ;  /* 0x0000001f02027819 */ /* 0x000fe400000006ff */
[----:B------:R-:W-:-:S07]  /*3f00*/  MOV R0, UR4 ;  /* 0x0000000400007c02 */ /* 0x000fce0008000f00 */
.L_x_78:
[----:B-1----:R1:W2:Y:S02]  /*3f10*/  SYNCS.PHASECHK.TRANS64.TRYWAIT P0, [R0+URZ+0x1e0], R2 ;  /* 0x0001e002000075a7 */ /* 0x0022a400080011ff */
[----:B--2---:R-:W-:Y:S05]  /*3f20*/  @!P0 NANOSLEEP.SYNCS 0x989680 ;  /* 0x009896800000895d */ /* 0x004fea0003900000 */
[----:B------:R-:W2:Y:S02]  /*3f30*/  @!P0 SYNCS.PHASECHK.TRANS64 P0, [R0+URZ+0x1e0], R2 ;  /* 0x0001e002000085a7 */ /* 0x000ea400080010ff */
[----:B--2---:R-:W-:Y:S05]  /*3f40*/  @P0 EXIT ;  /* 0x000000000000094d */ /* 0x004fea0003800000 */
[----:B------:R-:W-:Y:S05]  /*3f50*/  BRA `(.L_x_78) ;  /* 0xfffffffc00ec7947 */ /* 0x000fea000383ffff */
.L_x_71:
[----:B------:R-:W-:Y:S05]  /*3f60*/  BRA.U UP6, `(.L_x_79) ;  /* 0x0000000d069c7547 */ /* 0x000fea000b800000 */
[----:B------:R-:W-:Y:S01]  /*3f70*/  UMOV UR4, 0x40 ;  /* 0x0000004000047882 */ /* 0x000fe20000000000 */
[----:B------:R-:W-:Y:S01]  /*3f80*/  NOP ;  /* 0x0000000000007918 */ /* 0x000fe20000000000 */
[----:B------:R-:W-:Y:S01]  /*3f90*/  ULEA UR4, UR54, UR4, 0x18 ;  /* 0x0000000436047291 */ /* 0x000fe2000f8ec0ff */
[----:B------:R-:W-:Y:S02]  /*3fa0*/  UMOV UR5, 0x400 ;  /* 0x0000040000057882 */ /* 0x000fe40000000000 */
[----:B------:R-:W-:-:S06]  /*3fb0*/  ULEA UR54, UR54, UR5, 0x18 ;  /* 0x0000000536367291 */ /* 0x000fcc000f8ec0ff */
[----:B------:R-:W2:Y:S02]  /*3fc0*/  LDS.U8 R0, [UR4+0x1c] ;  /* 0x00001c04ff007984 */ /* 0x000ea40008000000 */
[----:B--2---:R-:W-:-:S13]  /*3fd0*/  ISETP.NE.AND P0, PT, R0, RZ, PT ;  /* 0x000000ff0000720c */ /* 0x004fda0003f05270 */
[----:B------:R-:W-:Y:S05]  /*3fe0*/  @P0 BRA `(.L_x_80) ;  /* 0x0000000000580947 */ /* 0x000fea0003800000 */
[----:B------:R-:W-:-:S13]  /*3ff0*/  ELECT P0, URZ, PT ;  /* 0x0000000000ff782f */ /* 0x000fda0003800000 */
[----:B------:R-:W-:Y:S05]  /*4000*/  @!P0 BRA `(.L_x_81) ;  /* 0x0000000000608947 */ /* 0x000fea0003800000 */
[----:B------:R-:W-:Y:S01]  /*4010*/  UMOV UR5, 0x10 ;  /* 0x0000001000057882 */ /* 0x000fe20000000000 */
[----:B------:R-:W-:Y:S01]  /*4020*/  HFMA2 R0, -RZ, RZ, 0, 5.9604644775390625e-08 ;  /* 0x00000001ff007431 */ /* 0x000fe200000001ff */
[----:B------:R-:W-:-:S03]  /*4030*/  MOV R3, 0xffff ;  /* 0x0000ffff00037802 */ /* 0x000fc60000000f00 */
[----:B------:R-:W-:Y:S04]  /*4040*/  DEPBAR.LE SB2, 0x36 ;  /* 0x0000ad800000791a */ /* 0x000fe80000000000 */
[----:B------:R-:W2:Y:S02]  /*4050*/  UTCATOMSWS.FIND_AND_SET.ALIGN UP0, UR5, UR5 ;  /* 0x00000005000575e3 */ /* 0x000ea40008000800 */
[----:B--2---:R-:W-:Y:S01]  /*4060*/  MOV R4, UR5 ;  /* 0x0000000500047c02 */ /* 0x004fe20008000f00 */
[----:B------:R-:W-:Y:S06]  /*4070*/  BRA.U UP0, `(.L_x_82) ;  /* 0x0000000100187547 */ /* 0x000fec000b800000 */
.L_x_83:
[----:B------:R-:W-:Y:S05]  /*4080*/  NANOSLEEP 0x64 ;  /* 0x000000640000795d */ /* 0x000fea0003800000 */
[----:B------:R-:W-:-:S05]  /*4090*/  UMOV UR5, 0x10 ;  /* 0x0000001000057882 */ /* 0x000fca0000000000 */
[----:B------:R-:W-:Y:S04]  /*40a0*/  DEPBAR.LE SB2, 0x36 ;  /* 0x0000ad800000791a */ /* 0x000fe80000000000 */
[----:B------:R-:W2:Y:S02]  /*40b0*/  UTCATOMSWS.FIND_AND_SET.ALIGN UP0, UR5, UR5 ;  /* 0x00000005000575e3 */ /* 0x000ea40008000800 */
[----:B--2---:R-:W-:Y:S01]  /*40c0*/  MOV R4, UR5 ;  /* 0x0000000500047c02 */ /* 0x004fe20008000f00 */
[----:B------:R-:W-:Y:S05]  /*40d0*/  BRA.U !UP0, `(.L_x_83) ;  /* 0xfffffffd08e87547 */ /* 0x000fea000b83ffff */
.L_x_82:
[-C--:B------:R-:W-:Y:S02]  /*40e0*/  SHF.L.U32 R3, R3, R4.reuse, RZ ;  /* 0x0000000403037219 */ /* 0x080fe400000006ff */
[----:B------:R-:W-:Y:S01]  /*40f0*/  SHF.L.U32 R0, R0, R4, RZ ;  /* 0x0000000400007219 */ /* 0x000fe200000006ff */
[----:B------:R-:W-:Y:S02]  /*4100*/  IMAD.SHL.U32 R4, R4, 0x20, RZ ;  /* 0x0000002004047824 */ /* 0x000fe400078e00ff */
[----:B------:R2:W-:Y:S04]  /*4110*/  ATOMS.OR RZ, [UR4+0x14], R3 ;  /* 0x00001403ffff798c */ /* 0x0005e8000b000004 */
[----:B------:R2:W-:Y:S04]  /*4120*/  ATOMS.OR RZ, [UR4+0x18], R0 ;  /* 0x00001800ffff798c */ /* 0x0005e8000b000004 */
[----:B------:R2:W-:Y:S01]  /*4130*/  STS [UR54+0x280], R4 ;  /* 0x00028004ff007988 */ /* 0x0005e20008000836 */
[----:B------:R-:W-:Y:S05]  /*4140*/  BRA `(.L_x_81) ;  /* 0x0000000000107947 */ /* 0x000fea0003800000 */
.L_x_80:
[----:B------:R-:W-:Y:S02]  /*4150*/  MOV R0, 0xffffffff ;  /* 0xffffffff00007802 */ /* 0x000fe40000000f00 */
[----:B------:R-:W-:-:S03]  /*4160*/  MOV R4, 0x4190 ;  /* 0x0000419000047802 */ /* 0x000fc60000000f00 */
[----:B------:R2:W-:Y:S04]  /*4170*/  STS [UR54+0x280], R0 ;  /* 0x00028000ff007988 */ /* 0x0005e80008000836 */
[----:B-12--5:R-:W-:Y:S05]  /*4180*/  CALL.REL.NOINC `($__internal_1_$__cuda_sm10x_tcgen05_guardrail_trap_phase_invalid_during_alloc) ;  /* 0x0000004400b47944 */ /* 0x026fea0003c00000 */
.L_x_81:
[----:B------:R-:W-:Y:S05]  /*4190*/  WARPSYNC.ALL ;  /* 0x0000000000007948 */ /* 0x000fea0003800000 */
[----:B------:R-:W3:Y:S01]  /*41a0*/  S2UR UR6, SR_CgaCtaId ;  /* 0x00000000000679c3 */ /* 0x000ee20000008800 */
[----:B------:R-:W-:Y:S01]  /*41b0*/  UMOV UR4, 0x400 ;  /* 0x0000040000047882 */ /* 0x000fe20000000000 */
[----:B------:R-:W-:-:S06]  /*41c0*/  NOP ;  /* 0x0000000000007918 */ /* 0x000fcc0000000000 */
[----:B------:R-:W-:Y:S06]  /*41d0*/  BAR.ARV 0x6, 0xa0 ;  /* 0x0182800000007b1d */ /* 0x000fec0000002000 */
[----:B------:R-:W4:Y:S01]  /*41e0*/  LDCU UR7, c[0x0][0x38c] ;  /* 0x00007180ff0777ac */ /* 0x000f220008000800 */
[----:B------:R-:W-:Y:S01]  /*41f0*/  LOP3.LUT R2, R2, 0xffff, RZ, 0xc0, !PT ;  /* 0x0000ffff02027812 */ /* 0x000fe200078ec0ff */
[----:B------:R-:W-:Y:S01]  /*4200*/  IMAD.MOV.U32 R11, RZ, RZ, 0x1 ;  /* 0x00000001ff0b7424 */ /* 0x000fe200078e00ff */
[----:B------:R-:W-:Y:S01]  /*4210*/  CS2R R8, SRZ ;  /* 0x0000000000087805 */ /* 0x000fe2000001ff00 */
[----:B------:R-:W-:Y:S01]  /*4220*/  IMAD.MOV.U32 R10, RZ, RZ, RZ ;  /* 0x000000ffff0a7224 */ /* 0x000fe200078e00ff */
[----:B------:R-:W-:Y:S01]  /*4230*/  R2UR UR10, R2 ;  /* 0x00000000020a72ca */ /* 0x000fe200000e0000 */
[----:B------:R-:W-:Y:S01]  /*4240*/  UMOV UR19, URZ ;  /* 0x000000ff00137c82 */ /* 0x000fe20008000000 */
[----:B------:R-:W-:Y:S01]  /*4250*/  UMOV UR18, URZ ;  /* 0x000000ff00127c82 */ /* 0x000fe20008000000 */
[----:B------:R-:W-:Y:S01]  /*4260*/  UMOV UR24, 0x0 ;  /* 0x0000000000187882 */ /* 0x000fe20000000000 */
[----:B------:R-:W-:Y:S01]  /*4270*/  UMOV UR25, 0x4100490 ;  /* 0x0410049000197882 */ /* 0x000fe20000000000 */
[----:B---3--:R-:W-:Y:S01]  /*4280*/  ULEA UR6, UR6, UR4, 0x18 ;  /* 0x0000000406067291 */ /* 0x008fe2000f8ec0ff */
[----:B------:R-:W3:Y:S03]  /*4290*/  LDCU UR4, c[0x0][0x38c] ;  /* 0x00007180ff0477ac */ /* 0x000ee60008000800 */
[----:B------:R-:W-:-:S02]  /*42a0*/  UIADD3 UR12, UPT, UPT, UR6, 0x2600, URZ ;  /* 0x00002600060c7890 */ /* 0x000fc4000fffe0ff */
[----:B----4-:R-:W-:-:S03]  /*42b0*/  UIADD3 UR7, UPT, UPT, UR7, 0x3f, URZ ;  /* 0x0000003f07077890 */ /* 0x010fc6000fffe0ff */
[----:B--2---:R-:W2:Y:S01]  /*42c0*/  LDS R0, [UR6+0x280] ;  /* 0x00028006ff007984 */ /* 0x004ea20008000800 */
[----:B------:R-:W-:Y:S02]  /*42d0*/  UIADD3 UR13, UPT, UPT, UR6, 0x1d600, URZ ;  /* 0x0001d600060d7890 */ /* 0x000fe4000fffe0ff */
[----:B------:R-:W-:Y:S02]  /*42e0*/  USHF.R.S32.HI UR5, URZ, 0x1f, UR7 ;  /* 0x0000001fff057899 */ /* 0x000fe40008011407 */
[----:B------:R-:W-:Y:S02]  /*42f0*/  USHF.R.U32.HI UR12, URZ, 0x4, UR12 ;  /* 0x00000004ff0c7899 */ /* 0x000fe4000801160c */
[----:B------:R-:W-:Y:S02]  /*4300*/  ULEA.HI UR5, UR5, UR7, URZ, 0x6 ;  /* 0x0000000705057291 */ /* 0x000fe4000f8f30ff */
[----:B------:R-:W-:Y:S02]  /*4310*/  USHF.R.U32.HI UR13, URZ, 0x4, UR13 ;  /* 0x00000004ff0d7899 */ /* 0x000fe4000801160d */
[----:B------:R-:W-:-:S02]  /*4320*/  USHF.R.S32.HI UR5, URZ, 0x6, UR5 ;  /* 0x00000006ff057899 */ /* 0x000fc40008011405 */
[----:B------:R-:W-:Y:S02]  /*4330*/  ULOP3.LUT UR12, UR12, 0x3fff, URZ, 0xc0, !UPT ;  /* 0x00003fff0c0c7892 */ /* 0x000fe4000f8ec0ff */
[----:B------:R-:W-:Y:S02]  /*4340*/  UISETP.LT.AND UP0, UPT, UR5, 0x1, UPT ;  /* 0x000000010500788c */ /* 0x000fe4000bf01270 */
[----:B------:R-:W-:Y:S02]  /*4350*/  ULOP3.LUT UR13, UR13, 0x3fff, URZ, 0xc0, !UPT ;  /* 0x00003fff0d0d7892 */ /* 0x000fe4000f8ec0ff */
[----:B------:R-:W-:Y:S02]  /*4360*/  USEL UR11, UR5, 0x1, !UP0 ;  /* 0x00000001050b7887 */ /* 0x000fe4000c000000 */
[----:B------:R-:W-:Y:S02]  /*4370*/  ULOP3.LUT UR12, UR12, 0x10000, URZ, 0xfc, !UPT ;  /* 0x000100000c0c7892 */ /* 0x000fe4000f8efcff */
[----:B------:R-:W-:-:S02]  /*4380*/  ULOP3.LUT UR13, UR13, 0x10000, URZ, 0xfc, !UPT ;  /* 0x000100000d0d7892 */ /* 0x000fc4000f8efcff */
[----:B------:R-:W-:Y:S02]  /*4390*/  UIADD3 UR11, UPT, UPT, -UR11, URZ, URZ ;  /* 0x000000ff0b0b7290 */ /* 0x000fe4000fffe1ff */
[----:B---3--:R-:W-:Y:S01]  /*43a0*/  UISETP.GE.AND UP4, UPT, UR4, 0x1, UPT ;  /* 0x000000010400788c */ /* 0x008fe2000bf86270 */
[----:B------:R-:W-:Y:S01]  /*43b0*/  UMOV UR22, 0x0 ;  /* 0x0000000000167882 */ /* 0x000fe20000000000 */
[----:B------:R-:W-:Y:S01]  /*43c0*/  UMOV UR23, 0x4100490 ;  /* 0x0410049000177882 */ /* 0x000fe20000000000 */
[----:B--2---:R-:W-:-:S15]  /*43d0*/  R2UR UR20, R0 ;  /* 0x00000000001472ca */ /* 0x004fde00000e0000 */
.L_x_90:
[----:B------:R-:W-:Y:S02]  /*43e0*/  LEA R0, R10, UR6, 0x3 ;  /* 0x000000060a007c11 */ /* 0x000fe4000f8e18ff */
[----:B------:R-:W-:Y:S02]  /*43f0*/  SHF.L.U32 R2, R9, 0x1f, RZ ;  /* 0x0000001f09027819 */ /* 0x000fe400000006ff */
[----:B------:R-:W-:Y:S01]  /*4400*/  PLOP3.LUT P0, PT, PT, PT, UP4, 0x80, 0x8 ;  /* 0x000000000008781c */ /* 0x000fe20003f0f048 */
[----:B------:R-:W-:Y:S01]  /*4410*/  VIADD R3, R0, 0x1e0 ;  /* 0x000001e000037836 */ /* 0x000fe20000000000 */
[----:B--2---:R-:W2:Y:S02]  /*4420*/  SYNCS.PHASECHK.TRANS64.TRYWAIT P1, [R0+URZ+0x1d0], R2 ;  /* 0x0001d002000075a7 */ /* 0x004ea400080211ff */
[----:B--2-4-:R-:W-:Y:S09]  /*4430*/  @!P1 BRA `(.L_x_84) ;  /* 0x0000003c00d49947 */ /* 0x014ff20003800000 */
.L_x_187:
[----:B------:R-:W-:Y:S01]  /*4440*/  LEA R4, R10, UR6, 0x4 ;  /* 0x000000060a047c11 */ /* 0x000fe2000f8e20ff */
[----:B------:R-:W-:Y:S01]  /*4450*/  @UP4 ULEA UR4, UR18, UR6, 0x3 ;  /* 0x0000000612044291 */ /* 0x000fe2000f8e18ff */
[----:B------:R-:W-:Y:S01]  /*4460*/  PLOP3.LUT P2, PT, PT, PT, PT, 0x80, 0x8 ;  /* 0x000000000008781c */ /* 0x000fe20003f4f070 */
[----:B------:R-:W-:Y:S01]  /*4470*/  ULEA UR8, UR19, UR6, 0x3 ;  /* 0x0000000613087291 */ /* 0x000fe2000f8e18ff */
[----:B------:R-:W-:Y:S02]  /*4480*/  PRMT R3, RZ, 0x654, R3 ;  /* 0x00000654ff037816 */ /* 0x000fe40000000003 */
[----:B------:R-:W3:Y:S01]  /*4490*/  LDS.128 R4, [R4+0x260] ;  /* 0x0002600004047984 */ /* 0x000ee20000000c00 */
[----:B--2---:R-:W-:Y:S02]  /*44a0*/  @P0 SHF.L.U32 R2, R8, 0x1f, RZ ;  /* 0x0000001f08020819 */ /* 0x004fe400000006ff */
[----:B------:R-:W-:Y:S01]  /*44b0*/  SHF.L.U32 R0, R11, 0x1f, RZ ;  /* 0x0000001f0b007819 */ /* 0x000fe200000006ff */
[----:B------:R-:W-:Y:S01]  /*44c0*/  @!PT LDS RZ, [RZ] ;  /* 0x00000000fffff984 */ /* 0x000fe20000000800 */
[----:B------:R-:W-:Y:S01]  /*44d0*/  @!PT LDS RZ, [RZ] ;  /* 0x00000000fffff984 */ /* 0x000fe20000000800 */
[----:B------:R-:W-:Y:S01]  /*44e0*/  @!PT LDS RZ, [RZ] ;  /* 0x00000000fffff984 */ /* 0x000fe20000000800 */
[----:B------:R-:W-:Y:S01]  /*44f0*/  @!PT LDS RZ, [RZ] ;  /* 0x00000000fffff984 */ /* 0x000fe20000000800 */
[----:B------:R2:W-:Y:S06]  /*4500*/  MEMBAR.ALL.CTA ;  /* 0x0000000000007992 */ /* 0x0005ec0000008000 */
[----:B--2---:R-:W2:Y:S02]  /*4510*/  FENCE.VIEW.ASYNC.S ;  /* 0x00000000000073c6 */ /* 0x004ea40000000000 */
[----:B--2---:R2:W-:Y:S01]  /*4520*/  SYNCS.ARRIVE.TRANS64.RED.A1T0 RZ, [R3+URZ], RZ ;  /* 0x000000ff03ff79a7 */ /* 0x0045e200081004ff */
[----:B------:R2:W4:Y:S01]  /*4530*/  @P0 SYNCS.PHASECHK.TRANS64.TRYWAIT P2, [UR4], R2 ;  /* 0x00000002ff0005a7 */ /* 0x0005220008041104 */
[----:B------:R-:W-:Y:S01]  /*4540*/  ULEA.HI UR4, UR19, UR19, URZ, 0x1 ;  /* 0x0000001313047291 */ /* 0x000fe2000f8f08ff */
[----:B---3--:R-:W-:-:S03]  /*4550*/  LOP3.LUT P1, RZ, R6, 0x1, RZ, 0xc0, !PT ;  /* 0x0000000106ff7812 */ /* 0x008fc6000782c0ff */
[----:B------:R-:W-:Y:S02]  /*4560*/  USHF.L.U32 UR9, UR4, 0x5, URZ ;  /* 0x0000000504097899 */ /* 0x000fe400080006ff */
[----:B------:R-:W-:Y:S02]  /*4570*/  ULOP3.LUT UR4, UR4, 0xffe, URZ, 0xc0, !UPT ;  /* 0x00000ffe04047892 */ /* 0x000fe4000f8ec0ff */
[----:B------:R-:W-:Y:S02]  /*4580*/  ULOP3.LUT UR9, UR9, 0xffffffc0, URZ, 0xc0, !UPT ;  /* 0xffffffc009097892 */ /* 0x000fe4000f8ec0ff */
[----:B------:R-:W-:Y:S02]  /*4590*/  UIADD3 UR4, UPT, UPT, -UR4, UR19, URZ ;  /* 0x0000001304047290 */ /* 0x000fe4000fffe1ff */
[----:B------:R-:W-:Y:S01]  /*45a0*/  UIADD3 UR9, UPT, UPT, UR20, UR9, URZ ;  /* 0x0000000914097290 */ /* 0x000fe2000fffe0ff */
[----:B------:R-:W3:Y:S03]  /*45b0*/  SYNCS.PHASECHK.TRANS64.TRYWAIT P0, [UR8+0x210], R0 ;  /* 0x00021000ff0075a7 */ /* 0x000ee60008001108 */
[----:B------:R-:W-:Y:S01]  /*45c0*/  ULEA UR9, UR4, UR9, 0x14 ;  /* 0x0000000904097291 */ /* 0x000fe2000f8ea0ff */
[----:B--234-:R-:W-:Y:S11]  /*45d0*/  @!P0 BRA `(.L_x_85) ;  /* 0x0000003c00808947 */ /* 0x01cff60003800000 */
.L_x_189:
[----:B------:R-:W-:Y:S01]  /*45e0*/  IADD3 R10, PT, PT, R10, 0x1, RZ ;  /* 0x000000010a0a7810 */ /* 0x000fe20007ffe0ff */
[----:B------:R-:W-:Y:S06]  /*45f0*/  BRA.U !UP4, `(.L_x_86) ;  /* 0x000000010c987547 */ /* 0x000fec000b800000 */
[----:B------:R-:W-:Y:S01]  /*4600*/  UPLOP3.LUT UP2, UPT, UPT, UPT, UPT, 0x40, 0x4 ;  /* 0x000000000004789c */ /* 0x000fe20003f4e870 */
[----:B------:R-:W-:Y:S01]  /*4610*/  UMOV UR17, UR11 ;  /* 0x0000000b00117c82 */ /* 0x000fe20008000000 */
[----:B------:R-:W-:Y:S01]  /*4620*/  UMOV UR16, UR5 ;  /* 0x0000000500107c82 */ /* 0x000fe20008000000 */
[----:B------:R-:W-:-:S08]  /*4630*/  UMOV UR15, UR18 ;  /* 0x00000012000f7c82 */ /* 0x000fd00008000000 */
.L_x_89:
[----:B------:R-:W-:Y:S02]  /*4640*/  UIADD3 UR17, UPT, UPT, UR17, 0x1, URZ ;  /* 0x0000000111117890 */ /* 0x000fe4000fffe0ff */
[----:B---3--:R-:W-:Y:S02]  /*4650*/  ULEA UR7, UR15, UR6, 0x3 ;  /* 0x000000060f077291 */ /* 0x008fe4000f8e18ff */
[----:B------:R-:W-:Y:S01]  /*4660*/  UISETP.NE.AND UP3, UPT, UR17, URZ, UPT ;  /* 0x000000ff1100728c */ /* 0x000fe2000bf65270 */
[----:B----4-:R-:W-:Y:S10]  /*4670*/  @P2 BRA `(.L_x_87) ;  /* 0x00000000000c2947 */ /* 0x010ff40003800000 */
[----:B--2---:R-:W-:Y:S04]  /*4680*/  SHF.L.U32 R2, R8, 0x1f, RZ ;  /* 0x0000001f08027819 */ /* 0x004fe800000006ff */
[----:B------:R-:W2:Y:S02]  /*4690*/  SYNCS.PHASECHK.TRANS64.TRYWAIT P0, [UR7], R2 ;  /* 0x00000002ff0075a7 */ /* 0x000ea40008001107 */
[----:B--2---:R-:W-:Y:S05]  /*46a0*/  @!P0 BRA `(.L_x_88) ;  /* 0x0000003c00648947 */ /* 0x004fea0003800000 */
.L_x_87:
[----:B------:R-:W-:Y:S01]  /*46b0*/  UISETP.NE.AND UP0, UPT, UR16, 0x1, UPT ;  /* 0x000000011000788c */ /* 0x000fe2000bf05270 */
[----:B------:R-:W-:Y:S01]  /*46c0*/  PLOP3.LUT P2, PT, PT, PT, PT, 0x80, 0x8 ;  /* 0x000000000008781c */ /* 0x000fe20003f4f070 */
[----:B------:R-:W-:Y:S02]  /*46d0*/  UIADD3 UR18, UPT, UPT, UR15, 0x1, URZ ;  /* 0x000000010f127890 */ /* 0x000fe4000fffe0ff */
[----:B------:R-:W-:Y:S02]  /*46e0*/  ULEA UR26, UR15, UR13, 0x8 ;  /* 0x0000000d0f1a7291 */ /* 0x000fe4000f8e40ff */
[----:B------:R-:W-:Y:S01]  /*46f0*/  UISETP.NE.AND UP1, UPT, UR18, 0x1b, UPT ;  /* 0x0000001b1200788c */ /* 0x000fe2000bf25270 */
[----:B------:R-:W-:Y:S01]  /*4700*/  PLOP3.LUT P0, PT, PT, PT, UP0, 0x80, 0x8 ;  /* 0x000000000008781c */ /* 0x000fe20003f0f008 */
[----:B------:R-:W-:Y:S02]  /*4710*/  ULEA UR28, UR15, UR12, 0x8 ;  /* 0x0000000c0f1c7291 */ /* 0x000fe4000f8e40ff */
[----:B------:R-:W-:Y:S02]  /*4720*/  USEL UR14, URZ, 0x1, UP1 ;  /* 0x00000001ff0e7887 */ /* 0x000fe40008800000 */
[----:B------:R-:W-:Y:S02]  /*4730*/  USEL UR18, UR18, URZ, UP1 ;  /* 0x000000ff12127287 */ /* 0x000fe40008800000 */
[----:B------:R-:W-:Y:S02]  /*4740*/  UIADD3 UR32, UPT, UPT, UR26, 0x2, URZ ;  /* 0x000000021a207890 */ /* 0x000fe4000fffe0ff */
[----:B------:R-:W-:Y:S01]  /*4750*/  @UP0 ULEA UR4, UR18, UR6, 0x3 ;  /* 0x0000000612040291 */ /* 0x000fe2000f8e18ff */
[----:B------:R-:W-:Y:S01]  /*4760*/  LOP3.LUT R8, R8, UR14, RZ, 0x3c, !PT ;  /* 0x0000000e08087c12 */ /* 0x000fe2000f8e3cff */
[----:B------:R-:W-:Y:S02]  /*4770*/  UIADD3 UR30, UPT, UPT, UR28, 0x2, URZ ;  /* 0x000000021c1e7890 */ /* 0x000fe4000fffe0ff */
[----:B------:R-:W-:Y:S01]  /*4780*/  UIADD3 UR7, UPT, UPT, UR7, 0xd8, URZ ;  /* 0x000000d807077890 */ /* 0x000fe2000fffe0ff */
[----:B--2---:R-:W-:Y:S01]  /*4790*/  @P0 SHF.L.U32 R0, R8, 0x1f, RZ ;  /* 0x0000001f08000819 */ /* 0x004fe200000006ff */
[----:B------:R-:W-:Y:S01]  /*47a0*/  UMOV UR27, 0x80004020 ;  /* 0x80004020001b7882 */ /* 0x000fe20000000000 */
[----:B------:R-:W-:Y:S01]  /*47b0*/  UMOV UR29, 0x80004020 ;  /* 0x80004020001d7882 */ /* 0x000fe20000000000 */
[----:B------:R-:W-:Y:S01]  /*47c0*/  UMOV UR33, 0x80004020 ;  /* 0x8000402000217882 */ /* 0x000fe20000000000 */
[----:B------:R3:W4:Y:S01]  /*47d0*/  @P0 SYNCS.PHASECHK.TRANS64.TRYWAIT P2, [UR4], R0 ;  /* 0x00000000ff0005a7 */ /* 0x0007220008041104 */
[----:B------:R-:W-:Y:S01]  /*47e0*/  UIADD3 UR16, UPT, UPT, UR16, -0x1, URZ ;  /* 0xffffffff10107890 */ /* 0x000fe2000fffe0ff */
[----:B------:R3:W-:Y:S01]  /*47f0*/  UTCQMMA gdesc[UR28], gdesc[UR26], tmem[UR9], tmem[UR24], idesc[UR25], UP2 ;  /* 0x00ff181a1c0075ea */ /* 0x0007e20009000309 */
[----:B------:R-:W-:Y:S01]  /*4800*/  UPLOP3.LUT UP2, UPT, UPT, UPT, UPT, 0x80, 0x8 ;  /* 0x000000000008789c */ /* 0x000fe20003f4f070 */
[----:B------:R-:W-:Y:S01]  /*4810*/  UMOV UR31, 0x80004020 ;  /* 0x80004020001f7882 */ /* 0x000fe20000000000 */
[----:B------:R-:W-:Y:S01]  /*4820*/  UMOV UR15, UR18 ;  /* 0x00000012000f7c82 */ /* 0x000fe20008000000 */
[----:B------:R3:W-:Y:S01]  /*4830*/  UTCQMMA gdesc[UR30], gdesc[UR32], tmem[UR9], tmem[UR22], idesc[UR23], UPT ;  /* 0x00ff16201e0075ea */ /* 0x0007e2000b800309 */
[----:B------:R3:W-:Y:S01]  /*4840*/  UTCBAR.MULTICAST [UR7], URZ, UR10 ;  /* 0x000000ff070073e9 */ /* 0x0007e2000800080a */
[----:B------:R-:W-:Y:S06]  /*4850*/  BRA.U UP3, `(.L_x_89) ;  /* 0xfffffffd03787547 */ /* 0x000fec000b83ffff */
.L_x_86:
[----:B------:R-:W-:Y:S01]  /*4860*/  UIADD3 UR19, UPT, UPT, UR19, 0x1, URZ ;  /* 0x0000000113137890 */ /* 0x000fe2000fffe0ff */
[C---:B------:R-:W-:Y:S01]  /*4870*/  ISETP.NE.AND P0, PT, R10.reuse, 0x2, PT ;  /* 0x000000020a00780c */ /* 0x040fe20003f05270 */
[----:B------:R-:W-:Y:S02]  /*4880*/  UIADD3 UR8, UPT, UPT, UR8, 0x1f0, URZ ;  /* 0x000001f008087890 */ /* 0x000fe4000fffe0ff */
[----:B------:R-:W-:Y:S01]  /*4890*/  UISETP.NE.AND UP0, UPT, UR19, 0x4, UPT ;  /* 0x000000041300788c */ /* 0x000fe2000bf05270 */
[----:B--23--:R-:W-:Y:S02]  /*48a0*/  SEL R0, RZ, 0x1, P0 ;  /* 0x00000001ff007807 */ /* 0x00cfe40000000000 */
[----:B------:R-:W-:Y:S01]  /*48b0*/  SEL R10, R10, RZ, P0 ;  /* 0x000000ff0a0a7207 */ /* 0x000fe20000000000 */
[----:B------:R-:W-:Y:S01]  /*48c0*/  USEL UR4, URZ, 0x1, UP0 ;  /* 0x00000001ff047887 */ /* 0x000fe20008000000 */
[----:B------:R-:W-:Y:S01]  /*48d0*/  LOP3.LUT R9, R9, R0, RZ, 0x3c, !PT ;  /* 0x0000000009097212 */ /* 0x000fe200078e3cff */
[----:B------:R-:W-:Y:S01]  /*48e0*/  USEL UR19, UR19, URZ, UP0 ;  /* 0x000000ff13137287 */ /* 0x000fe20008000000 */
[----:B------:R2:W-:Y:S03]  /*48f0*/  UTCBAR [UR8], URZ ;  /* 0x000000ff080073e9 */ /* 0x0005e600080000ff */
[----:B------:R-:W-:Y:S01]  /*4900*/  LOP3.LUT R11, R11, UR4, RZ, 0x3c, !PT ;  /* 0x000000040b0b7c12 */ /* 0x000fe2000f8e3cff */
[----:B------:R-:W-:Y:S07]  /*4910*/  @P1 BRA `(.L_x_90) ;  /* 0xfffffff800b01947 */ /* 0x000fee000383ffff */
[----:B------:R-:W3:Y:S01]  /*4920*/  S2UR UR4, SR_CgaCtaId ;  /* 0x00000000000479c3 */ /* 0x000ee20000008800 */
[----:B------:R-:W-:Y:S01]  /*4930*/  ELECT P0, URZ, PT ;  /* 0x0000000000ff782f */ /* 0x000fe20003800000 */
[----:B------:R-:W-:Y:S01]  /*4940*/  IMAD.MOV.U32 R0, RZ, RZ, 0x1 ;  /* 0x00000001ff007424 */ /* 0x000fe200078e00ff */
[----:B------:R-:W-:Y:S01]  /*4950*/  UIADD3 UR6, UPT, UPT, UR6, 0x210, URZ ;  /* 0x0000021006067890 */ /* 0x000fe2000fffe0ff */
[----:B------:R-:W-:Y:S01]  /*4960*/  SHF.L.U32 R2, R11, 0x1f, RZ ;  /* 0x0000001f0b027819 */ /* 0x000fe200000006ff */
[----:B------:R-:W-:-:S03]  /*4970*/  UMOV UR5, 0x40 ;  /* 0x0000004000057882 */ /* 0x000fc60000000000 */
[----:B------:R-:W-:Y:S01]  /*4980*/  UVIRTCOUNT.DEALLOC.SMPOOL 0x80 ;  /* 0x000000800000784c */ /* 0x000fe20000000000 */
[----:B---3--:R-:W-:Y:S02]  /*4990*/  ULEA UR4, UR4, UR5, 0x18 ;  /* 0x0000000504047291 */ /* 0x008fe4000f8ec0ff */
[----:B------:R-:W-:-:S07]  /*49a0*/  ULEA UR5, UR19, UR6, 0x3 ;  /* 0x0000000613057291 */ /* 0x000fce000f8e18ff */
[----:B------:R3:W-:Y:S02]  /*49b0*/  @P0 STS.U8 [UR4+0x1c], R0 ;  /* 0x00001c00ff000988 */ /* 0x0007e40008000004 */
[----:B------:R-:W1:Y:S02]  /*49c0*/  SYNCS.PHASECHK.TRANS64.TRYWAIT P0, [UR5], R2 ;  /* 0x00000002ff0075a7 */ /* 0x000e640008001105 */
[----:B-1-3--:R-:W-:Y:S05]  /*49d0*/  @!P0 BRA `(.L_x_91) ;  /* 0x0000003800b08947 */ /* 0x00afea0003800000 */
.L_x_192:
[----:B------:R-:W-:-:S04]  /*49e0*/  UIADD3 UR7, UPT, UPT, UR19, 0x1, URZ ;  /* 0x0000000113077890 */ /* 0x000fc8000fffe0ff */
[----:B------:R-:W-:-:S04]  /*49f0*/  UISETP.NE.AND UP0, UPT, UR7, 0x4, UPT ;  /* 0x000000040700788c */ /* 0x000fc8000bf05270 */
[----:B--2---:R-:W-:Y:S02]  /*4a00*/  USEL UR8, URZ, 0x1, UP0 ;  /* 0x00000001ff087887 */ /* 0x004fe40008000000 */
[----:B------:R-:W-:-:S04]  /*4a10*/  USEL UR7, UR7, URZ, UP0 ;  /* 0x000000ff07077287 */ /* 0x000fc80008000000 */
[----:B------:R-:W-:Y:S01]  /*4a20*/  ULEA UR5, UR7, UR6, 0x3 ;  /* 0x0000000607057291 */ /* 0x000fe2000f8e18ff */
[----:B-1----:R-:W-:-:S04]  /*4a30*/  LOP3.LUT R2, R11, UR8, RZ, 0x3c, !PT ;  /* 0x000000080b027c12 */ /* 0x002fc8000f8e3cff */
[----:B------:R-:W-:-:S04]  /*4a40*/  SHF.L.U32 R3, R2, 0x1f, RZ ;  /* 0x0000001f02037819 */ /* 0x000fc800000006ff */
[----:B------:R-:W1:Y:S02]  /*4a50*/  SYNCS.PHASECHK.TRANS64.TRYWAIT P0, [UR5], R3 ;  /* 0x00000003ff0075a7 */ /* 0x000e640008001105 */
[----:B-1----:R-:W-:Y:S05]  /*4a60*/  @!P0 BRA `(.L_x_92) ;  /* 0x0000003800a48947 */ /* 0x002fea0003800000 */
.L_x_194:
        /* <DEDUP_REMOVED lines=9> */
.L_x_196:
[----:B------:R-:W-:-:S04]  /*4b00*/  UIADD3 UR7, UPT, UPT, UR7, 0x1, URZ ;  /* 0x0000000107077890 */ /* 0x000fc8000fffe0ff */
[----:B------:R-:W-:-:S04]  /*4b10*/  UISETP.NE.AND UP0, UPT, UR7, 0x4, UPT ;  /* 0x000000040700788c */ /* 0x000fc8000bf05270 */
[----:B------:R-:W-:Y:S02]  /*4b20*/  USEL UR5, URZ, 0x1, UP0 ;  /* 0x00000001ff057887 */ /* 0x000fe40008000000 */
[----:B------:R-:W-:-:S04]  /*4b30*/  USEL UR7, UR7, URZ, UP0 ;  /* 0x000000ff07077287 */ /* 0x000fc80008000000 */
[----:B------:R-:W-:Y:S01]  /*4b40*/  ULEA UR7, UR7, UR6, 0x3 ;  /* 0x0000000607077291 */ /* 0x000fe2000f8e18ff */
[----:B------:R-:W-:-:S04]  /*4b50*/  LOP3.LUT R2, R2, UR5, RZ, 0x3c, !PT ;  /* 0x0000000502027c12 */ /* 0x000fc8000f8e3cff */
[----:B------:R-:W-:-:S04]  /*4b60*/  SHF.L.U32 R2, R2, 0x1f, RZ ;  /* 0x0000001f02027819 */ /* 0x000fc800000006ff */
[----:B------:R-:W2:Y:S02]  /*4b70*/  SYNCS.PHASECHK.TRANS64.TRYWAIT P0, [UR7], R2 ;  /* 0x00000002ff0075a7 */ /* 0x000ea40008001107 */
[----:B--2---:R-:W-:Y:S05]  /*4b80*/  @!P0 BRA `(.L_x_94) ;  /* 0x00000038008c8947 */ /* 0x004fea0003800000 */
.L_x_198:
[----:B------:R-:W-:Y:S01]  /*4b90*/  NOP ;  /* 0x0000000000007918 */ /* 0x000fe20000000000 */
[----:B-1----:R-:W1:Y:S01]  /*4ba0*/  LDS R0, [UR4+0x14] ;  /* 0x00001404ff007984 */ /* 0x002e620008000800 */
[----:B------:R-:W-:Y:S01]  /*4bb0*/  ULOP3.LUT UR6, UR20, 0xffff, URZ, 0xc0, !UPT ;  /* 0x0000ffff14067892 */ /* 0x000fe2000f8ec0ff */
[----:B------:R-:W-:Y:S01]  /*4bc0*/  UMOV UR8, 0xffff ;  /* 0x0000ffff00087882 */ /* 0x000fe20000000000 */
[----:B------:R-:W-:Y:S02]  /*4bd0*/  UMOV UR5, 0x1 ;  /* 0x0000000100057882 */ /* 0x000fe40000000000 */
[----:B------:R-:W-:-:S04]  /*4be0*/  USHF.R.U32.HI UR6, URZ, 0x5, UR6 ;  /* 0x00000005ff067899 */ /* 0x000fc80008011606 */
[----:B------:R-:W-:Y:S02]  /*4bf0*/  USHF.L.U32 UR8, UR8, UR6, URZ ;  /* 0x0000000608087299 */ /* 0x000fe400080006ff */
[----:B------:R-:W-:-:S04]  /*4c00*/  USHF.L.U32 UR5, UR5, UR6, URZ ;  /* 0x0000000605057299 */ /* 0x000fc800080006ff */
[----:B-1----:R-:W-:-:S04]  /*4c10*/  LOP3.LUT R0, R0, UR8, RZ, 0xc0, !PT ;  /* 0x0000000800007c12 */ /* 0x002fc8000f8ec0ff */
[----:B------:R-:W-:-:S13]  /*4c20*/  ISETP.NE.AND P0, PT, R0, UR8, PT ;  /* 0x0000000800007c0c */ /* 0x000fda000bf05270 */
[----:B------:R-:W-:Y:S05]  /*4c30*/  @P0 BRA `(.L_x_95) ;  /* 0x0000000000580947 */ /* 0x000fea0003800000 */
[----:B------:R-:W1:Y:S02]  /*4c40*/  LDS R0, [UR4+0x18] ;  /* 0x00001804ff007984 */ /* 0x000e640008000800 */
[----:B-1----:R-:W-:-:S04]  /*4c50*/  LOP3.LUT R0, R0, UR5, RZ, 0xc0, !PT ;  /* 0x0000000500007c12 */ /* 0x002fc8000f8ec0ff */
[----:B------:R-:W-:-:S13]  /*4c60*/  ISETP.NE.AND P0, PT, R0, UR5, PT ;  /* 0x0000000500007c0c */ /* 0x000fda000bf05270 */
[----:B------:R-:W-:Y:S05]  /*4c70*/  @P0 BRA `(.L_x_96) ;  /* 0x00000000003c0947 */ /* 0x000fea0003800000 */
[----:B------:R-:W1:Y:S01]  /*4c80*/  S2R R2, SR_LANEID ;  /* 0x0000000000027919 */ /* 0x000e620000000000 */
[----:B------:R-:W-:Y:S01]  /*4c90*/  ULOP3.LUT UR8, URZ, UR8, URZ, 0x33, !UPT ;  /* 0x00000008ff087292 */ /* 0x000fe2000f8e33ff */
[----:B------:R-:W-:Y:S02]  /*4ca0*/  VOTEU.ANY UR7, UPT, PT ;  /* 0x0000000000077886 */ /* 0x000fe400038e0100 */
[----:B------:R-:W-:-:S03]  /*4cb0*/  UFLO.U32 UR7, UR7 ;  /* 0x00000007000772bd */ /* 0x000fc600080e0000 */
[----:B------:R-:W-:-:S04]  /*4cc0*/  IMAD.U32 R0, RZ, RZ, UR8 ;  /* 0x00000008ff007e24 */ /* 0x000fc8000f8e00ff */
[----:B------:R2:W3:Y:S02]  /*4cd0*/  REDUX UR6, R0 ;  /* 0x00000000000673c4 */ /* 0x0004e40000000000 */
[----:B------:R1:W-:Y:S02]  /*4ce0*/  UTCATOMSWS.AND URZ, UR8 ;  /* 0x0000000800ff79e3 */ /* 0x0003e40008000000 */
[----:B-1----:R-:W-:Y:S02]  /*4cf0*/  ISETP.EQ.U32.AND P0, PT, R2, UR7, PT ;  /* 0x0000000702007c0c */ /* 0x002fe4000bf02070 */
[----:B--2---:R-:W-:Y:S02]  /*4d00*/  LOP3.LUT R0, RZ, UR5, RZ, 0x33, !PT ;  /* 0x00000005ff007c12 */ /* 0x004fe4000f8e33ff */
[----:B---3--:R-:W-:Y:S02]  /*4d10*/  MOV R2, UR6 ;  /* 0x0000000600027c02 */ /* 0x008fe40008000f00 */
[----:B------:R-:W1:Y:S07]  /*4d20*/  REDUX UR5, R0 ;  /* 0x00000000000573c4 */ /* 0x000e6e0000000000 */
[----:B------:R2:W-:Y:S01]  /*4d30*/  @P0 ATOMS.AND RZ, [UR4+0x14], R2 ;  /* 0x00001402ffff098c */ /* 0x0005e2000a800004 */
[----:B-1----:R-:W-:-:S05]  /*4d40*/  IMAD.U32 R0, RZ, RZ, UR5 ;  /* 0x00000005ff007e24 */ /* 0x002fca000f8e00ff */
[----:B------:R2:W-:Y:S01]  /*4d50*/  @P0 ATOMS.AND RZ, [UR4+0x18], R0 ;  /* 0x00001800ffff098c */ /* 0x0005e2000a800004 */
[----:B------:R-:W-:Y:S05]  /*4d60*/  BRA `(.L_x_97) ;  /* 0x0000000000147947 */ /* 0x000fea0003800000 */
.L_x_96:
[----:B------:R-:W-:Y:S02]  /*4d70*/  MOV R2, 0x4d90 ;  /* 0x00004d9000027802 */ /* 0x000fe40000000f00 */
[----:B----45:R-:W-:Y:S05]  /*4d80*/  CALL.REL.NOINC `($__internal_0_$__cuda_sm10x_tcgen05_guardrail_trap_col_being_dealloced_not_returned_by_alloc) ;  /* 0x0000003800a87944 */ /* 0x030fea0003c00000 */
[----:B------:R-:W-:Y:S05]  /*4d90*/  BRA `(.L_x_97) ;  /* 0x0000000000087947 */ /* 0x000fea0003800000 */
.L_x_95:
[----:B------:R-:W-:Y:S02]  /*4da0*/  MOV R2, 0x4dc0 ;  /* 0x00004dc000027802 */ /* 0x000fe40000000f00 */
[----:B----45:R-:W-:Y:S05]  /*4db0*/  CALL.REL.NOINC `($__internal_2_$__cuda_sm10x_tcgen05_guardrail_trap_unallocated_columns_being_dealloced) ;  /* 0x0000003800b47944 */ /* 0x030fea0003c00000 */
.L_x_97:
[----:B------:R-:W-:Y:S01]  /*4dc0*/  NOP ;  /* 0x0000000000007918 */ /* 0x000fe20000000000 */
[----:B------:R-:W-:Y:S05]  /*4dd0*/  EXIT ;  /* 0x000000000000794d */ /* 0x000fea0003800000 */
.L_x_79:
[----:B------:R-:W-:-:S09]  /*4de0*/  UISETP.NE.OR UP0, UPT, UR10, 0x3, !UP5 ;  /* 0x000000030a00788c */ /* 0x000fd2000ef05670 */
[----:B------:R-:W-:Y:S05]  /*4df0*/  BRA.U UP0, `(.L_x_98) ;  /* 0x0000000900e87547 */ /* 0x000fea000b800000 */
[----:B------:R-:W2:Y:S01]  /*4e00*/  LDCU UR25, c[0x0][0x370] ;  /* 0x00006e00ff1977ac */ /* 0x000ea20008000800 */
[----:B------:R-:W3:Y:S01]  /*4e10*/  LDC.64 R16, c[0x0][0x348] ;  /* 0x0000d200ff107b82 */ /* 0x000ee20000000a00 */
[----:B------:R-:W-:Y:S02]  /*4e20*/  HFMA2 R13, -RZ, RZ, 0, 0 ;  /* 0x00000000ff0d7431 */ /* 0x000fe400000001ff */
[----:B------:R-:W-:Y:S01]  /*4e30*/  IMAD.MOV.U32 R15, RZ, RZ, 0x1 ;  /* 0x00000001ff0f7424 */ /* 0x000fe200078e00ff */
[----:B------:R-:W2:Y:S01]  /*4e40*/  LDCU.128 UR20, c[0x0][0xb10] ;  /* 0x00016200ff1477ac */ /* 0x000ea20008000c00 */
[----:B------:R-:W-:Y:S01]  /*4e50*/  IMAD.MOV.U32 R14, RZ, RZ, RZ ;  /* 0x000000ffff0e7224 */ /* 0x000fe200078e00ff */
[----:B------:R-:W-:Y:S01]  /*4e60*/  MOV R12, 0x1000 ;  /* 0x00001000000c7802 */ /* 0x000fe20000000f00 */
[----:B------:R-:W4:Y:S01]  /*4e70*/  LDCU UR24, c[0x0][0x374] ;  /* 0x00006e80ff1877ac */ /* 0x000f220008000800 */
[----:B------:R-:W1:Y:S01]  /*4e80*/  LDC.64 R2, c[0x0][0x888] ;  /* 0x00022200ff027b82 */ /* 0x000e620000000a00 */
[----:B------:R-:W4:Y:S01]  /*4e90*/  LDCU UR13, c[0x0][0xb0c] ;  /* 0x00016180ff0d77ac */ /* 0x000f220008000800 */
[----:B------:R-:W4:Y:S06]  /*4ea0*/  LDCU UR18, c[0x0][0xb20] ;  /* 0x00016400ff1277ac */ /* 0x000f2c0008000800 */
[----:B------:R-:W1:Y:S01]  /*4eb0*/  LDC.64 R4, c[0x0][0x890] ;  /* 0x00022400ff047b82 */ /* 0x000e620000000a00 */
[----:B------:R-:W3:Y:S01]  /*4ec0*/  LDCU UR4, c[0x0][0xb30] ;  /* 0x00016600ff0477ac */ /* 0x000ee20008000800 */
[----:B------:R-:W-:Y:S01]  /*4ed0*/  UMOV UR19, 0x400 ;  /* 0x0000040000137882 */ /* 0x000fe20000000000 */
[----:B------:R-:W-:-:S02]  /*4ee0*/  UISETP.GE.AND UP0, UPT, UR37, 0x1, UPT ;  /* 0x000000012500788c */ /* 0x000fc4000bf06270 */
[----:B------:R-:W-:Y:S02]  /*4ef0*/  ULEA UR19, UR54, UR19, 0x18 ;  /* 0x0000001336137291 */ /* 0x000fe4000f8ec0ff */
[----:B------:R-:W-:Y:S02]  /*4f00*/  UP2UR UR5, UPR, URZ, 0x1 ;  /* 0x00000001ff057883 */ /* 0x000fe40008000000 */
[----:B--2---:R-:W-:Y:S02]  /*4f10*/  UIMAD.WIDE.U32 UR10, UR25, UR20, URZ ;  /* 0x00000014190a72a5 */ /* 0x004fe4000f8e00ff */
[----:B------:R-:W-:Y:S02]  /*4f20*/  UIADD3 UR5, UPT, UPT, UR19, 0x1b0, URZ ;  /* 0x000001b013057890 */ /* 0x000fe4000fffe0ff */
[----:B----4-:R-:W-:Y:S02]  /*4f30*/  UIMAD.WIDE.U32 UR8, UR24, UR23, URZ ;  /* 0x00000017180872a5 */ /* 0x010fe4000f8e00ff */
[----:B------:R-:W-:-:S02]  /*4f40*/  UPLOP3.LUT UP3, UPT, UPT, UPT, UPT, 0x40, 0x4 ;  /* 0x000000000004789c */ /* 0x000fc40003f6e870 */
[----:B------:R-:W-:Y:S01]  /*4f50*/  UISETP.NE.AND UP4, UPT, UR37, 0x1, UPT ;  /* 0x000000012500788c */ /* 0x000fe2000bf85270 */
[----:B------:R-:W2:Y:S01]  /*4f60*/  LDCU.64 UR6, c[0x0][0xb28] ;  /* 0x00016500ff0677ac */ /* 0x000ea20008000a00 */
[----:B------:R-:W-:Y:S02]  /*4f70*/  UISETP.NE.AND UP6, UPT, UR13, 0x1, UPT ;  /* 0x000000010d00788c */ /* 0x000fe4000bfc5270 */
[----:B------:R-:W-:Y:S02]  /*4f80*/  UISETP.NE.AND UP5, UPT, UR22, 0x1, UPT ;  /* 0x000000011600788c */ /* 0x000fe4000bfa5270 */
[----:B------:R-:W-:Y:S02]  /*4f90*/  UPRMT UR54, UR54, 0x654, UR5 ;  /* 0x0000065436367896 */ /* 0x000fe40008000005 */
[----:B------:R-:W-:Y:S02]  /*4fa0*/  USHF.R.U32.HI UR28, URZ, UR21, UR11 ;  /* 0x00000015ff1c7299 */ /* 0x000fe4000801160b */
[----:B------:R-:W-:-:S02]  /*4fb0*/  USHF.R.U32.HI UR27, URZ, UR18, UR9 ;  /* 0x00000012ff1b7299 */ /* 0x000fc40008011609 */
[----:B---3--:R-:W-:-:S11]  /*4fc0*/  UISETP.NE.AND UP2, UPT, UR4, 0x1, UPT ;  /* 0x000000010400788c */ /* 0x008fd6000bf45270 */
.L_x_106:
[C---:B------:R-:W-:Y:S02]  /*4fd0*/  LEA R7, R14.reuse, UR19, 0x3 ;  /* 0x000000130e077c11 */ /* 0x040fe4000f8e18ff */
[----:B------:R-:W-:Y:S02]  /*4fe0*/  SHF.L.U32 R0, R13, 0x1f, RZ ;  /* 0x0000001f0d007819 */ /* 0x000fe400000006ff */
[----:B------:R-:W-:Y:S02]  /*4ff0*/  LEA R8, R14, UR19, 0x4 ;  /* 0x000000130e087c11 */ /* 0x000fe4000f8e20ff */
[----:B---3--:R-:W3:Y:S02]  /*5000*/  SYNCS.PHASECHK.TRANS64.TRYWAIT P0, [R7+URZ+0x1d0], R0 ;  /* 0x0001d000070075a7 */ /* 0x008ee400080011ff */
[----:B---3--:R-:W-:Y:S05]  /*5010*/  @!P0 BRA `(.L_x_99) ;  /* 0x0000003400808947 */ /* 0x008fea0003800000 */
.L_x_199:
[----:B------:R-:W4:Y:S01]  /*5020*/  LDS.128 R8, [R8+0x260] ;  /* 0x0002600008087984 */ /* 0x000f220000000c00 */
[----:B------:R-:W-:Y:S01]  /*5030*/  UISETP.GE.AND UP0, UPT, UR37, 0x1, UPT ;  /* 0x000000012500788c */ /* 0x000fe2000bf06270 */
[----:B------:R-:W-:Y:S01]  /*5040*/  @!PT LDS RZ, [RZ] ;  /* 0x00000000fffff984 */ /* 0x000fe20000000800 */
[----:B------:R-:W-:Y:S01]  /*5050*/  @!PT LDS RZ, [RZ] ;  /* 0x00000000fffff984 */ /* 0x000fe20000000800 */
[----:B------:R-:W-:Y:S01]  /*5060*/  @!PT LDS RZ, [RZ] ;  /* 0x00000000fffff984 */ /* 0x000fe20000000800 */
[----:B------:R-:W-:Y:S01]  /*5070*/  @!PT LDS RZ, [RZ] ;  /* 0x00000000fffff984 */ /* 0x000fe20000000800 */
[----:B------:R1:W-:Y:S06]  /*5080*/  MEMBAR.ALL.CTA ;  /* 0x0000000000007992 */ /* 0x0003ec0000008000 */
[----:B-1----:R-:W1:Y:S01]  /*5090*/  FENCE.VIEW.ASYNC.S ;  /* 0x00000000000073c6 */ /* 0x002e620000000000 */
[----:B----4-:R-:W-:Y:S11]  /*50a0*/  LOP3.LUT P0, RZ, R10, 0x1, RZ, 0xc0, !PT ;  /* 0x000000010aff7812 */ /* 0x010ff6000780c0ff */
[----:B------:R-:W-:Y:S02]  /*50b0*/  @!UPT UIADD3 URZ, UPT, UPT, URZ, URZ, URZ ;  /* 0x000000fffffff290 */ /* 0x000fe4000fffe0ff */
[----:B-1----:R-:W-:Y:S01]  /*50c0*/  VOTEU.ANY UP1, P0 ;  /* 0x0000000000ff7886 */ /* 0x002fe20000020100 */
[----:B------:R-:W-:Y:S11]  /*50d0*/  PLOP3.LUT P0, PT, PT, PT, UP1, 0x80, 0x8 ;  /* 0x000000000008781c */ /* 0x000ff60003f0f018 */
[----:B------:R-:W-:Y:S02]  /*50e0*/  @!UPT UIADD3 URZ, UPT, UPT, URZ, URZ, URZ ;  /* 0x000000fffffff290 */ /* 0x000fe4000fffe0ff */
[----:B---3--:R-:W-:Y:S02]  /*50f0*/  @P0 SHF.R.U32.HI R0, RZ, 0x10, R9 ;  /* 0x00000010ff000819 */ /* 0x008fe40000011609 */
[----:B------:R-:W-:Y:S02]  /*5100*/  @P0 MOV R6, R8 ;  /* 0x0000000800060202 */ /* 0x000fe40000000f00 */
[----:B------:R-:W-:Y:S01]  /*5110*/  @P0 R2UR UR4, R0 ;  /* 0x00000000000402ca */ /* 0x000fe200000e0000 */
[----:B------:R-:W-:Y:S01]  /*5120*/  VIADD R0, R7, 0x1e0 ;  /* 0x000001e007007836 */ /* 0x000fe20000000000 */
[----:B------:R-:W-:Y:S02]  /*5130*/  @P0 LOP3.LUT R8, R9, 0xffff, RZ, 0xc0, !PT ;  /* 0x0000ffff09080812 */ /* 0x000fe400078ec0ff */
[----:B------:R-:W-:Y:S02]  /*5140*/  @P0 R2UR UR8, R6 ;  /* 0x00000000060802ca */ /* 0x000fe400000e0000 */
[----:B------:R-:W-:Y:S02]  /*5150*/  PRMT R0, RZ, 0x654, R0 ;  /* 0x00000654ff007816 */ /* 0x000fe40000000000 */
[----:B------:R-:W-:Y:S02]  /*5160*/  @P0 R2UR UR5, R8 ;  /* 0x00000000080502ca */ /* 0x000fe400000e0000 */
[----:B------:R1:W-:Y:S03]  /*5170*/  SYNCS.ARRIVE.TRANS64.RED.A1T0 RZ, [R0+URZ], RZ ;  /* 0x000000ff00ff79a7 */ /* 0x0003e600081004ff */
[----:B------:R-:W-:Y:S04]  /*5180*/  @UP1 UMOV UR29, UR4 ;  /* 0x00000004001d1c82 */ /* 0x000fe80008000000 */
[----:B------:R-:W-:Y:S04]  /*5190*/  @UP1 UMOV UR15, UR8 ;  /* 0x00000008000f1c82 */ /* 0x000fe80008000000 */
[----:B------:R-:W-:Y:S01]  /*51a0*/  @UP1 UMOV UR14, UR5 ;  /* 0x00000005000e1c82 */ /* 0x000fe20008000000 */
[----:B------:R-:W-:Y:S05]  /*51b0*/  BRA.U !UP0, `(.L_x_100) ;  /* 0x0000000108947547 */ /* 0x000fea000b800000 */
[----:B------:R-:W-:Y:S02]  /*51c0*/  UIMAD.WIDE.U32 UR30, UR14, UR23, URZ ;  /* 0x000000170e1e72a5 */ /* 0x000fe4000f8e00ff */
[----:B------:R-:W-:Y:S02]  /*51d0*/  UIMAD.WIDE.U32 UR40, UR15, UR20, URZ ;  /* 0x000000140f2872a5 */ /* 0x000fe4000f8e00ff */
[----:B------:R-:W-:Y:S02]  /*51e0*/  USEL UR4, UR24, UR27, !UP5 ;  /* 0x0000001b18047287 */ /* 0x000fe4000e800000 */
[----:B------:R-:W-:Y:S02]  /*51f0*/  USHF.R.U32.HI UR32, URZ, UR18, UR31 ;  /* 0x00000012ff207299 */ /* 0x000fe4000801161f */
[----:B--2---:R-:W-:Y:S02]  /*5200*/  UIMAD.WIDE.U32 UR38, UR4, UR6, URZ ;  /* 0x00000006042672a5 */ /* 0x004fe4000f8e00ff */
[----:B------:R-:W-:Y:S02]  /*5210*/  USEL UR9, UR25, UR28, !UP6 ;  /* 0x0000001c19097287 */ /* 0x000fe4000f000000 */
[----:B------:R-:W-:Y:S02]  /*5220*/  USEL UR8, UR14, UR32, !UP5 ;  /* 0x000000200e087287 */ /* 0x000fe4000e800000 */
[----:B------:R-:W-:Y:S02]  /*5230*/  UIMAD.WIDE.U32 UR34, UR9, UR6, URZ ;  /* 0x00000006092272a5 */ /* 0x000fe4000f8e00ff */
[----:B------:R-:W-:Y:S02]  /*5240*/  UIMAD.WIDE.U32 UR16, UR8, UR6, URZ ;  /* 0x00000006081072a5 */ /* 0x000fe4000f8e00ff */
[----:B------:R-:W-:Y:S02]  /*5250*/  @UP4 USHF.R.U32.HI UR9, URZ, UR7, UR35 ;  /* 0x00000007ff094299 */ /* 0x000fe40008011623 */
[----:B------:R-:W-:Y:S02]  /*5260*/  USHF.R.U32.HI UR17, URZ, UR7, UR17 ;  /* 0x00000007ff117299 */ /* 0x000fe40008011611 */
[----:B------:R-:W-:Y:S02]  /*5270*/  UIMAD UR10, UR37, UR9, URZ ;  /* 0x00000009250a72a4 */ /* 0x000fe4000f8e02ff */
[----:B------:R-:W-:Y:S01]  /*5280*/  USEL UR17, UR8, UR17, !UP4 ;  /* 0x0000001108117287 */ /* 0x000fe2000e000000 */
[----:B------:R-:W-:Y:S02]  /*5290*/  UMOV UR31, UR41 ;  /* 0x00000029001f7c82 */ /* 0x000fe40008000000 */
[----:B------:R-:W-:Y:S02]  /*52a0*/  USHF.R.U32.HI UR30, URZ, UR21, UR31 ;  /* 0x00000015ff1e7299 */ /* 0x000fe4000801161f */
[----:B------:R-:W-:Y:S02]  /*52b0*/  UIADD3 UR16, UPT, UPT, -UR17, URZ, URZ ;  /* 0x000000ff11107290 */ /* 0x000fe4000fffe1ff */
[----:B------:R-:W-:Y:S02]  /*52c0*/  USEL UR5, UR15, UR30, !UP6 ;  /* 0x0000001e0f057287 */ /* 0x000fe4000f000000 */
[----:B------:R-:W-:Y:S01]  /*52d0*/  UIMAD UR16, UR37, UR16, UR8 ;  /* 0x00000010251072a4 */ /* 0x000fe2000f8e0208 */
[----:B------:R-:W-:Y:S02]  /*52e0*/  UMOV UR31, UR39 ;  /* 0x00000027001f7c82 */ /* 0x000fe40008000000 */
[----:B------:R-:W-:Y:S04]  /*52f0*/  @UP4 USHF.R.U32.HI UR4, URZ, UR7, UR31 ;  /* 0x00000007ff044299 */ /* 0x000fe8000801161f */
[----:B------:R-:W-:Y:S04]  /*5300*/  UIMAD UR4, UR37, UR4, URZ ;  /* 0x00000004250472a4 */ /* 0x000fe8000f8e02ff */
[----:B------:R-:W-:Y:S04]  /*5310*/  UISETP.GE.AND UP0, UPT, UR8, UR4, UPT ;  /* 0x000000040800728c */ /* 0x000fe8000bf06270 */
[----:B------:R-:W-:Y:S02]  /*5320*/  UISETP.GE.OR UP0, UPT, UR5, UR10, UP0 ;  /* 0x0000000a0500728c */ /* 0x000fe40008706670 */
[----:B------:R-:W-:Y:S09]  /*5330*/  UIMAD.WIDE.U32 UR10, UR5, UR6, URZ ;  /* 0x00000006050a72a5 */ /* 0x000ff2000f8e00ff */
[----:B------:R-:W-:Y:S04]  /*5340*/  @!UP0 USHF.R.U32.HI UR4, URZ, UR7, UR11 ;  /* 0x00000007ff048299 */ /* 0x000fe8000801160b */
[----:B------:R-:W-:Y:S04]  /*5350*/  @!UP0 USEL UR4, UR5, UR4, !UP4 ;  /* 0x0000000405048287 */ /* 0x000fe8000e000000 */
[----:B------:R-:W-:Y:S02]  /*5360*/  @!UP0 UIMAD UR12, UR9, UR16, UR4 ;  /* 0x00000010090c82a4 */ /* 0x000fe4000f8e0204 */
[----:B------:R-:W-:Y:S02]  /*5370*/  @!UP0 UIADD3 UR16, UPT, UPT, UR17, -UR4, URZ ;  /* 0x8000000411108290 */ /* 0x000fe4000fffe0ff */
[----:B------:R-:W-:Y:S02]  /*5380*/  UIADD3 UR9, UPT, UPT, -UR5, URZ, URZ ;  /* 0x000000ff05097290 */ /* 0x000fe4000fffe1ff */
[----:B------:R-:W-:Y:S02]  /*5390*/  UIADD3 UR4, UPT, UPT, -UR8, URZ, URZ ;  /* 0x000000ff08047290 */ /* 0x000fe4000fffe1ff */
[----:B------:R-:W-:Y:S02]  /*53a0*/  @!UP0 UIMAD UR8, UR16, UR37, UR5 ;  /* 0x00000025100882a4 */ /* 0x000fe4000f8e0205 */
[----:B------:R-:W-:Y:S02]  /*53b0*/  UIMAD UR15, UR13, UR9, UR15 ;  /* 0x000000090d0f72a4 */ /* 0x000fe4000f8e020f */
[----:B------:R-:W-:Y:S01]  /*53c0*/  UIMAD UR14, UR22, UR4, UR14 ;  /* 0x00000004160e72a4 */ /* 0x000fe2000f8e020e */
[----:B------:R-:W-:Y:S02]  /*53d0*/  @!UP0 UMOV UR5, UR12 ;  /* 0x0000000c00058c82 */ /* 0x000fe40008000000 */
[----:B------:R-:W-:Y:S02]  /*53e0*/  UIMAD UR15, UR5, UR13, UR15 ;  /* 0x0000000d050f72a4 */ /* 0x000fe4000f8e020f */
[----:B------:R-:W-:Y:S11]  /*53f0*/  UIMAD UR14, UR8, UR22, UR14 ;  /* 0x00000016080e72a4 */ /* 0x000ff6000f8e020e */
[----:B------:R-:W-:Y:S01]  /*5400*/  @!UPT UIADD3 URZ, UPT, UPT, URZ, URZ, URZ ;  /* 0x000000fffffff290 */ /* 0x000fe2000fffe0ff */
.L_x_100:
[----:B------:R-:W3:Y:S01]  /*5410*/  @!UP2 LDCU.128 UR8, c[0x0][0xb10] ;  /* 0x00016200ff08a7ac */ /* 0x000ee20008000c00 */
[C---:B------:R-:W-:Y:S02]  /*5420*/  ISETP.NE.U32.AND P1, PT, R4.reuse, RZ, PT ;  /* 0x000000ff0400720c */ /* 0x040fe40003f25070 */
[----:B------:R-:W-:Y:S02]  /*5430*/  ISETP.NE.U32.AND P0, PT, R4, RZ, PT ;  /* 0x000000ff0400720c */ /* 0x000fe40003f05070 */
[C---:B------:R-:W-:Y:S02]  /*5440*/  ISETP.NE.AND.EX P1, PT, R5.reuse, RZ, PT, P1 ;  /* 0x000000ff0500720c */ /* 0x040fe40003f25310 */
[----:B------:R-:W-:Y:S01]  /*5450*/  ISETP.NE.AND.EX P0, PT, R5, RZ, PT, P0 ;  /* 0x000000ff0500720c */ /* 0x000fe20003f05300 */
[----:B------:R-:W4:Y:S01]  /*5460*/  @!UP2 LDCU UR5, c[0x0][0xb0c] ;  /* 0x00016180ff05a7ac */ /* 0x000f220008000800 */
[----:B------:R-:W-:Y:S01]  /*5470*/  SHF.L.U32 R6, R15, 0x1f, RZ ;  /* 0x0000001f0f067819 */ /* 0x000fe200000006ff */
[----:B---3--:R-:W-:Y:S04]  /*5480*/  UIMAD.WIDE.U32 UR16, UR15, UR8, URZ ;  /* 0x000000080f1072a5 */ /* 0x008fe8000f8e00ff */
[----:B------:R-:W-:Y:S02]  /*5490*/  @!UP2 USHF.R.U32.HI UR4, URZ, UR9, UR17 ;  /* 0x00000009ff04a299 */ /* 0x000fe40008011611 */
[----:B------:R-:W-:Y:S02]  /*54a0*/  UIMAD.WIDE.U32 UR16, UR14, UR11, URZ ;  /* 0x0000000b0e1072a5 */ /* 0x000fe4000f8e00ff */
[----:B----4-:R-:W-:Y:S04]  /*54b0*/  @!UP2 UISETP.NE.AND UP0, UPT, UR5, 0x1, UPT ;  /* 0x000000010500a88c */ /* 0x010fe8000bf05270 */
[----:B------:R-:W-:Y:S02]  /*54c0*/  @!UP2 USEL UR8, UR15, UR4, !UP0 ;  /* 0x000000040f08a287 */ /* 0x000fe4000c000000 */
[----:B------:R-:W-:Y:S01]  /*54d0*/  @!UP2 UISETP.NE.AND UP0, UPT, UR10, 0x1, UPT ;  /* 0x000000010a00a88c */ /* 0x000fe2000bf05270 */
[----:B------:R-:W3:Y:S02]  /*54e0*/  @!UP2 LDCU UR4, c[0x0][0xb20] ;  /* 0x00016400ff04a7ac */ /* 0x000ee40008000800 */
[----:B---3--:R-:W-:Y:S04]  /*54f0*/  @!UP2 USHF.R.U32.HI UR4, URZ, UR4, UR17 ;  /* 0x00000004ff04a299 */ /* 0x008fe80008011611 */
[----:B------:R-:W-:Y:S04]  /*5500*/  @!UP2 USEL UR9, UR14, UR4, !UP0 ;  /* 0x000000040e09a287 */ /* 0x000fe8000c000000 */
[----:B------:R-:W-:Y:S02]  /*5510*/  @!UP2 UIADD3 UR4, UPT, UPT, -UR8, UR9, URZ ;  /* 0x000000090804a290 */ /* 0x000fe4000fffe1ff */
[----:B------:R-:W-:Y:S02]  /*5520*/  @!UP2 UIADD3 UR8, UPT, UPT, UR8, -UR9, URZ ;  /* 0x800000090808a290 */ /* 0x000fe4000fffe0ff */
[----:B------:R-:W-:Y:S02]  /*5530*/  @!UP2 UIMAD UR15, UR4, UR5, UR15 ;  /* 0x00000005040fa2a4 */ /* 0x000fe4000f8e020f */
[----:B------:R-:W-:Y:S01]  /*5540*/  @!UP2 UIMAD UR14, UR8, UR10, UR14 ;  /* 0x0000000a080ea2a4 */ /* 0x000fe2000f8e020e */
[----:B------:R-:W-:Y:S11]  /*5550*/  BRA.U UP3, `(.L_x_101) ;  /* 0x0000000103107547 */ /* 0x000ff6000b800000 */
[----:B------:R-:W-:Y:S04]  /*5560*/  MOV R7, UR26 ;  /* 0x0000001a00077c02 */ /* 0x000fe80008000f00 */
[----:B------:R-:W-:Y:S04]  /*5570*/  SHF.L.U32 R7, R7, 0x1f, RZ ;  /* 0x0000001f07077819 */ /* 0x000fe800000006ff */
[----:B------:R-:W3:Y:S02]  /*5580*/  SYNCS.PHASECHK.TRANS64.TRYWAIT P2, [UR19+0x1c8], R7 ;  /* 0x0001c807ff0075a7 */ /* 0x000ee40008041113 */
[----:B---3--:R-:W-:Y:S05]  /*5590*/  @!P2 BRA `(.L_x_102) ;  /* 0x000000300034a947 */ /* 0x008fea0003800000 */
.L_x_101:
[----:B------:R-:W-:Y:S05]  /*55a0*/  @!P1 BRA `(.L_x_103) ;  /* 0x00000000002c9947 */ /* 0x000fea0003800000 */
[----:B------:R-:W-:Y:S01]  /*55b0*/  ISETP.NE.U32.AND P1, PT, R2, RZ, PT ;  /* 0x000000ff0200720c */ /* 0x000fe20003f25070 */
[----:B------:R-:W-:Y:S03]  /*55c0*/  IMAD.MOV.U32 R79, RZ, RZ, 0x1 ;  /* 0x00000001ff4f7424 */ /* 0x000fe600078e00ff */
[----:B------:R-:W-:Y:S11]  /*55d0*/  ISETP.NE.AND.EX P1, PT, R3, RZ, PT, P1 ;  /* 0x000000ff0300720c */ /* 0x000ff60003f25310 */
[----:B------:R-:W-:Y:S02]  /*55e0*/  @!UPT UIADD3 URZ, UPT, UPT, URZ, URZ, URZ ;  /* 0x000000fffffff290 */ /* 0x000fe4000fffe0ff */
[----:B------:R-:W3:Y:S01]  /*55f0*/  @P1 LDC.64 R8, c[0x0][0x888] ;  /* 0x00022200ff081b82 */ /* 0x000ee20000000a00 */
[----:B-1----:R-:W-:Y:S04]  /*5600*/  @P1 IMAD R0, R4, UR36, RZ ;  /* 0x0000002404001c24 */ /* 0x002fe8000f8e02ff */
[----:B---3--:R-:W-:Y:S04]  /*5610*/  @P1 IMAD.WIDE R8, R0, 0x4, R8 ;  /* 0x0000000400081825 */ /* 0x008fe800078e0208 */
[----:B------:R-:W-:Y:S01]  /*5620*/  HFMA2 R0, -RZ, RZ, 0, 5.9604644775390625e-08 ;  /* 0x00000001ff007431 */ /* 0x000fe200000001ff */
[----:B-----5:R3:W5:Y:S04]  /*5630*/  @P1 LDG.E R39, desc[UR52][R8.64] ;  /* 0x0000003408271981 */ /* 0x020768000c1e1900 */
[----:B------:R-:W-:Y:S01]  /*5640*/  @!P1 PRMT R79, R0, 0x7610, R79 ;  /* 0x00007610004f9816 */ /* 0x000fe2000000004f */
[----:B---3--:R-:W4:Y:S06]  /*5650*/  @!P1 LDC R39, c[0x0][0x880] ;  /* 0x00022000ff279b82 */ /* 0x008f2c0000000800 */
.L_x_103:
[----:B----45:R-:W-:Y:S01]  /*5660*/  @!P0 FSETP.EQ.AND P1, PT, R39, RZ, PT ;  /* 0x000000ff2700820b */ /* 0x030fe20003f22000 */
[----:B------:R-:W-:Y:S01]  /*5670*/  @!UPT UIADD3 URZ, UPT, UPT, URZ, URZ, URZ ;  /* 0x000000fffffff290 */ /* 0x000fe2000fffe0ff */
[----:B------:R-:W-:Y:S11]  /*5680*/  @!P0 BRA `(.L_x_104) ;  /* 0x0000000000188947 */ /* 0x000ff60003800000 */
[----:B------:R-:W-:Y:S02]  /*5690*/  LOP3.LUT P0, RZ, R79, 0xff, RZ, 0xc0, !PT ;  /* 0x000000ff4fff7812 */ /* 0x000fe4000780c0ff */
[----:B------:R-:W-:Y:S04]  /*56a0*/  ISETP.NE.U32.AND P1, PT, R2, RZ, PT ;  /* 0x000000ff0200720c */ /* 0x000fe80003f25070 */
[----:B------:R-:W-:Y:S04]  /*56b0*/  ISETP.NE.AND.EX P1, PT, R3, RZ, PT, P1 ;  /* 0x000000ff0300720c */ /* 0x000fe80003f25310 */
[----:B------:R-:W-:Y:S03]  /*56c0*/  PLOP3.LUT P1, PT, P1, PT, PT, 0x8, 0x80 ;  /* 0x000000000080781c */ /* 0x000fe60000f2e170 */
[----:B------:R-:W-:Y:S11]  /*56d0*/  @P0 FSETP.EQ.AND P1, PT, R39, RZ, PT ;  /* 0x000000ff2700020b */ /* 0x000ff60003f22000 */
[----:B------:R-:W-:Y:S02]  /*56e0*/  @!UPT UIADD3 URZ, UPT, UPT, URZ, URZ, URZ ;  /* 0x000000fffffff290 */ /* 0x000fe4000fffe0ff */
.L_x_104:
[----:B------:R-:W3:Y:S01]  /*56f0*/  SYNCS.PHASECHK.TRANS64.TRYWAIT P0, [UR19+0x1b8], R6 ;  /* 0x0001b806ff0075a7 */ /* 0x000ee20008001113 */
[----:B------:R-:W-:Y:S02]  /*5700*/  ELECT P2, URZ, PT ;  /* 0x0000000000ff782f */ /* 0x000fe40003840000 */
[----:B------:R-:W-:Y:S01]  /*5710*/  IADD3 R14, PT, PT, R14, 0x1, RZ ;  /* 0x000000010e0e7810 */ /* 0x000fe20007ffe0ff */
[----:B---3--:R-:W-:Y:S10]  /*5720*/  @!P0 BRA `(.L_x_105) ;  /* 0x0000002c00e88947 */ /* 0x008ff40003800000 */
.L_x_202:
[----:B------:R-:W-:Y:S01]  /*5730*/  PLOP3.LUT P1, PT, P1, P2, PT, 0xf2, 0x2f ;  /* 0x00000000002f781c */ /* 0x000fe20000f25e72 */
[----:B------:R-:W-:Y:S01]  /*5740*/  UMOV UR16, 0x0 ;  /* 0x0000000000107882 */ /* 0x000fe20000000000 */
[----:B------:R-:W-:Y:S01]  /*5750*/  UMOV UR17, 0x10000000 ;  /* 0x1000000000117882 */ /* 0x000fe20000000000 */
[----:B------:R-:W-:Y:S01]  /*5760*/  UMOV UR12, UR36 ;  /* 0x00000024000c7c82 */ /* 0x000fe20008000000 */
[----:B------:R-:W-:Y:S01]  /*5770*/  LOP3.LUT R15, R15, 0x1, RZ, 0x3c, !PT ;  /* 0x000000010f0f7812 */ /* 0x000fe200078e3cff */
[----:B------:R-:W-:Y:S01]  /*5780*/  UPLOP3.LUT UP3, UPT, UPT, UPT, UPT, 0x80, 0x8 ;  /* 0x000000000008789c */ /* 0x000fe20003f6f070 */
[----:B------:R-:W-:Y:S07]  /*5790*/  UMOV UR36, UR29 ;  /* 0x0000001d00247c82 */ /* 0x000fee0008000000 */
[----:B-1----:R-:W-:Y:S01]  /*57a0*/  @!P1 IADD3 R6, P0, PT, R16, 0x580, RZ ;  /* 0x0000058010069810 */ /* 0x002fe20007f1e0ff */
[----:B------:R-:W-:Y:S03]  /*57b0*/  VOTEU.ALL UP0, P1 ;  /* 0x0000000000ff7886 */ /* 0x000fe60000800000 */
[----:B------:R-:W-:Y:S01]  /*57c0*/  @!P1 R2UR UR5, R6 ;  /* 0x00000000060592ca */ /* 0x000fe200000e0000 */
[----:B------:R-:W-:Y:S01]  /*57d0*/  @!P1 IMAD.X R0, RZ, RZ, R17, P0 ;  /* 0x000000ffff009224 */ /* 0x000fe200000e0611 */
[----:B------:R-:W-:Y:S01]  /*57e0*/  @!UP0 USHF.L.U32 UR10, UR51, 0x6, URZ ;  /* 0x00000006330a8899 */ /* 0x000fe200080006ff */
[----:B------:R-:W-:Y:S01]  /*57f0*/  ISETP.NE.AND P0, PT, R14, 0x2, PT ;  /* 0x000000020e00780c */ /* 0x000fe20003f05270 */
[----:B------:R-:W-:Y:S02]  /*5800*/  @!UP0 USHF.L.U32 UR11, UR50, 0x6, URZ ;  /* 0x00000006320b8899 */ /* 0x000fe400080006ff */
[----:B------:R-:W-:Y:S01]  /*5810*/  @!P1 R2UR UR4, R0 ;  /* 0x00000000000492ca */ /* 0x000fe200000e0000 */
[----:B------:R-:W-:Y:S01]  /*5820*/  @!UP0 UIADD3 UR8, UPT, UPT, UR19, 0x400, URZ ;  /* 0x0000040013088890 */ /* 0x000fe2000fffe0ff */
[----:B------:R-:W-:Y:S01]  /*5830*/  SEL R0, RZ, 0x1, P0 ;  /* 0x00000001ff007807 */ /* 0x000fe20000000000 */
[----:B------:R-:W-:Y:S01]  /*5840*/  @!UP0 UIADD3 UR9, UPT, UPT, UR19, 0x1b0, URZ ;  /* 0x000001b013098890 */ /* 0x000fe2000fffe0ff */
[----:B------:R-:W-:Y:S01]  /*5850*/  SEL R14, R14, RZ, P0 ;  /* 0x000000ff0e0e7207 */ /* 0x000fe20000000000 */
[----:B------:R-:W-:Y:S01]  /*5860*/  VOTEU.ALL UP0, P1 ;  /* 0x0000000000ff7886 */ /* 0x000fe20000800000 */
[----:B------:R-:W-:Y:S01]  /*5870*/  LOP3.LUT R13, R13, R0, RZ, 0x3c, !PT ;  /* 0x000000000d0d7212 */ /* 0x000fe200078e3cff */
[----:B------:R-:W-:Y:S01]  /*5880*/  IMAD.U32 R6, RZ, RZ, UR5 ;  /* 0x00000005ff067e24 */ /* 0x000fe2000f8e00ff */
[----:B------:R-:W-:Y:S02]  /*5890*/  UIADD3 UR51, UPT, UPT, UR14, UR48, URZ ;  /* 0x000000300e337290 */ /* 0x000fe4000fffe0ff */
[----:B------:R-:W-:Y:S03]  /*58a0*/  UIADD3 UR50, UPT, UPT, UR15, UR49, URZ ;  /* 0x000000310f327290 */ /* 0x000fe6000fffe0ff */
[----:B------:R-:W-:Y:S01]  /*58b0*/  IMAD.U32 R7, RZ, RZ, UR4 ;  /* 0x00000004ff077e24 */ /* 0x000fe2000f8e00ff */
[----:B------:R-:W-:Y:S04]  /*58c0*/  @!P1 R2UR UR4, R6 ;  /* 0x00000000060492ca */ /* 0x000fe800000e0000 */
[----:B------:R-:W-:Y:S11]  /*58d0*/  @!P1 R2UR UR5, R7 ;  /* 0x00000000070592ca */ /* 0x000ff600000e0000 */
[----:B------:R-:W-:Y:S02]  /*58e0*/  @!UPT UIADD3 URZ, UPT, UPT, URZ, URZ, URZ ;  /* 0x000000fffffff290 */ /* 0x000fe4000fffe0ff */
[----:B------:R3:W-:Y:S01]  /*58f0*/  @!UP0 UTMALDG.3D [UR8], [UR4], desc[UR16] ;  /* 0x00001008040085b4 */ /* 0x0007e20008011000 */
[----:B------:R3:W-:Y:S01]  /*5900*/  @!P1 SYNCS.ARRIVE.TRANS64.RED.A0TR RZ, [UR19+0x1b0], R12 ;  /* 0x0001b00cffff99a7 */ /* 0x0007e20008300413 */
[----:B------:R-:W-:Y:S01]  /*5910*/  SYNCS.ARRIVE.TRANS64.RED.A1T0 RZ, [UR54], RZ ;  /* 0x000000ffffff79a7 */ /* 0x000fe20008100436 */
[----:B------:R-:W-:Y:S05]  /*5920*/  BRA.U UP1, `(.L_x_106) ;  /* 0xfffffff501a87547 */ /* 0x000fea000b83ffff */
[----:B------:R-:W-:Y:S07]  /*5930*/  MOV R0, UR19 ;  /* 0x0000001300007c02 */ /* 0x000fee0008000f00 */
.L_x_107:
[----:B-1----:R-:W-:-:S04]  /*5940*/  SHF.L.U32 R2, R15, 0x1f, RZ ;  /* 0x0000001f0f027819 */ /* 0x002fc800000006ff */
[----:B------:R1:W4:Y:S03]  /*5950*/  SYNCS.PHASECHK.TRANS64.TRYWAIT P0, [R0+URZ+0x1b8], R2 ;  /* 0x0001b802000075a7 */ /* 0x00032600080011ff */
[----:B----4-:R-:W-:Y:S05]  /*5960*/  @!P0 NANOSLEEP.SYNCS 0x989680 ;  /* 0x009896800000895d */ /* 0x010fea0003900000 */
[----:B------:R-:W4:Y:S02]  /*5970*/  @!P0 SYNCS.PHASECHK.TRANS64 P0, [R0+URZ+0x1b8], R2 ;  /* 0x0001b802000085a7 */ /* 0x000f2400080010ff */
[----:B--234-:R-:W-:Y:S05]  /*5980*/  @P0 EXIT ;  /* 0x000000000000094d */ /* 0x01cfea0003800000 */
[----:B------:R-:W-:Y:S05]  /*5990*/  BRA `(.L_x_107) ;  /* 0xfffffffc00e87947 */ /* 0x000fea000383ffff */
.L_x_98:
[----:B------:R-:W-:-:S06]  /*59a0*/  UISETP.GE.AND UP0, UPT, UR10, 0x4, UPT ;  /* 0x000000040a00788c */ /* 0x000fcc000bf06270 */
[----:B------:R-:W-:-:S13]  /*59b0*/  PLOP3.LUT P0, PT, PT, PT, UP0, 0x80, 0x8 ;  /* 0x000000000008781c */ /* 0x000fda0003f0f008 */
[----:B-1----:R-:W-:Y:S05]  /*59c0*/  @!P0 EXIT ;  /* 0x000000000000894d */ /* 0x002fea0003800000 */
[----:B------:R-:W-:Y:S01]  /*59d0*/  BAR.SYNC.DEFER_BLOCKING 0x6, 0xa0 ;  /* 0x0182800000007b1d */ /* 0x000fe20000010000 */
[C---:B------:R-:W-:Y:S02]  /*59e0*/  IMAD.SHL.U32 R5, R76.reuse, 0x40, RZ ;  /* 0x000000404c057824 */ /* 0x040fe400078e00ff */
[----:B------:R-:W-:Y:S02]  /*59f0*/  HFMA2 R81, -RZ, RZ, 0, 0 ;  /* 0x00000000ff517431 */ /* 0x000fe400000001ff */
[C---:B------:R-:W-:Y:S01]  /*5a00*/  IMAD.SHL.U32 R2, R76.reuse, 0x20, RZ ;  /* 0x000000204c027824 */ /* 0x040fe200078e00ff */
[----:B------:R-:W-:Y:S01]  /*5a10*/  CS2R R82, SRZ ;  /* 0x0000000000527805 */ /* 0x000fe2000001ff00 */
[----:B------:R-:W-:Y:S01]  /*5a20*/  IMAD.SHL.U32 R4, R76, 0x2, RZ ;  /* 0x000000024c047824 */ /* 0x000fe200078e00ff */
[----:B------:R-:W-:Y:S01]  /*5a30*/  UMOV UR57, 0x400 ;  /* 0x0000040000397882 */ /* 0x000fe20000000000 */
[----:B------:R-:W-:Y:S01]  /*5a40*/  LOP3.LUT R3, R5, 0x180, RZ, 0xc0, !PT ;  /* 0x0000018005037812 */ /* 0x000fe200078ec0ff */
[----:B------:R-:W-:Y:S01]  /*5a50*/  ULEA UR57, UR54, UR57, 0x18 ;  /* 0x0000003936397291 */ /* 0x000fe2000f8ec0ff */
[----:B------:R-:W-:Y:S01]  /*5a60*/  LOP3.LUT R2, R2, 0xc00, RZ, 0xc0, !PT ;  /* 0x00000c0002027812 */ /* 0x000fe200078ec0ff */
[----:B------:R-:W1:Y:S01]  /*5a70*/  LDC.64 R68, c[0x0][0x888] ;  /* 0x00022200ff447b82 */ /* 0x000e620000000a00 */
[----:B------:R-:W-:Y:S01]  /*5a80*/  LOP3.LUT R4, R3, 0x20, R4, 0xf8, !PT ;  /* 0x0000002003047812 */ /* 0x000fe200078ef804 */
[----:B------:R-:W-:Y:S01]  /*5a90*/  IMAD.SHL.U32 R3, R76, 0x8, RZ ;  /* 0x000000084c037824 */ /* 0x000fe200078e00ff */
[----:B------:R-:W-:Y:S01]  /*5aa0*/  LOP3.LUT R2, R2, 0x40, R5, 0xf8, !PT ;  /* 0x0000004002027812 */ /* 0x000fe200078ef805 */
[----:B------:R-:W-:Y:S01]  /*5ab0*/  IMAD.U32 R37, R76, 0x10000, RZ ;  /* 0x000100004c257824 */ /* 0x000fe200078e00ff */
[----:B------:R-:W-:Y:S01]  /*5ac0*/  UIADD3 UR4, UPT, UPT, UR57, 0x1400, URZ ;  /* 0x0000140039047890 */ /* 0x000fe2000fffe0ff */
[----:B------:R-:W-:Y:S01]  /*5ad0*/  IMAD.MOV.U32 R36, RZ, RZ, RZ ;  /* 0x000000ffff247224 */ /* 0x000fe200078e00ff */
[----:B------:R-:W-:Y:S01]  /*5ae0*/  LOP3.LUT R3, R4, 0x30, R3, 0x78, !PT ;  /* 0x0000003004037812 */ /* 0x000fe200078e7803 */
[----:B------:R-:W2:Y:S01]  /*5af0*/  LDC.64 R74, c[0x0][0x890] ;  /* 0x00022400ff4a7b82 */ /* 0x000ea20000000a00 */
[----:B------:R-:W-:Y:S01]  /*5b00*/  LOP3.LUT R2, R2, 0x200, R5, 0xf8, !PT ;  /* 0x0000020002027812 */ /* 0x000fe200078ef805 */
[----:B------:R-:W-:Y:S01]  /*5b10*/  IMAD.MOV.U32 R84, RZ, RZ, RZ ;  /* 0x000000ffff547224 */ /* 0x000fe200078e00ff */
[----:B------:R-:W-:Y:S01]  /*5b20*/  LOP3.LUT R37, R37, 0x600000, RZ, 0xc0, !PT ;  /* 0x0060000025257812 */ /* 0x000fe200078ec0ff */
[----:B------:R-:W-:Y:S01]  /*5b30*/  IMAD.U32 R85, RZ, RZ, UR4 ;  /* 0x00000004ff557e24 */ /* 0x000fe2000f8e00ff */
[----:B------:R-:W-:Y:S01]  /*5b40*/  LOP3.LUT R78, R2, R3, RZ, 0xfc, !PT ;  /* 0x00000003024e7212 */ /* 0x000fe200078efcff */
[----:B------:R-:W3:Y:S01]  /*5b50*/  LDS R0, [UR57+0x280] ;  /* 0x00028039ff007984 */ /* 0x000ee20008000800 */
[----:B------:R-:W-:Y:S01]  /*5b60*/  IMAD.SHL.U32 R2, R76, 0x10, RZ ;  /* 0x000000104c027824 */ /* 0x000fe200078e00ff */
[----:B------:R-:W4:Y:S01]  /*5b70*/  LDC.64 R72, c[0x0][0x8b0] ;  /* 0x00022c00ff487b82 */ /* 0x000f220000000a00 */
[----:B------:R-:W-:Y:S01]  /*5b80*/  IADD3 R77, PT, PT, R78, UR57, RZ ;  /* 0x000000394e4d7c10 */ /* 0x000fe2000fffe0ff */
[----:B------:R-:W1:Y:S02]  /*5b90*/  LDCU UR59, c[0x0][0x370] ;  /* 0x00006e00ff3b77ac */ /* 0x000e640008000800 */
[----:B------:R-:W-:Y:S01]  /*5ba0*/  LOP3.LUT R2, R2, 0x20, RZ, 0xc0, !PT ;  /* 0x0000002002027812 */ /* 0x000fe200078ec0ff */
[----:B------:R-:W1:Y:S03]  /*5bb0*/  LDCU.64 UR62, c[0x0][0x348] ;  /* 0x00006900ff3e77ac */ /* 0x000e660008000a00 */
[----:B------:R-:W1:Y:S01]  /*5bc0*/  LDC.64 R70, c[0x0][0x8a8] ;  /* 0x00022a00ff467b82 */ /* 0x000e620000000a00 */
[----:B------:R-:W-:Y:S01]  /*5bd0*/  IADD3 R77, PT, PT, -R2, 0x400, R77 ;  /* 0x00000400024d7810 */ /* 0x000fe20007ffe14d */
[----:B------:R-:W1:Y:S01]  /*5be0*/  LDCU UR41, c[0x0][0xb0c] ;  /* 0x00016180ff2977ac */ /* 0x000e620008000800 */
[----:B------:R-:W1:Y:S01]  /*5bf0*/  LDCU UR55, c[0x0][0xb20] ;  /* 0x00016400ff3777ac */ /* 0x000e620008000800 */
[----:B------:R-:W1:Y:S01]  /*5c00*/  LDCU UR40, c[0x0][0xb30] ;  /* 0x00016600ff2877ac */ /* 0x000e620008000800 */
[----:B------:R-:W1:Y:S01]  /*5c10*/  LDCU.64 UR38, c[0x0][0xb28] ;  /* 0x00016500ff2677ac */ /* 0x000e620008000a00 */
[----:B------:R-:W1:Y:S01]  /*5c20*/  LDCU.128 UR44, c[0x0][0xb10] ;  /* 0x00016200ff2c77ac */ /* 0x000e620008000c00 */
[----:B------:R-:W1:Y:S01]  /*5c30*/  LDCU UR58, c[0x0][0x374] ;  /* 0x00006e80ff3a77ac */ /* 0x000e620008000800 */
[----:B------:R-:W-:Y:S01]  /*5c40*/  UIADD3 UR56, UPT, UPT, UR57, 0x400, URZ ;  /* 0x0000040039387890 */ /* 0x000fe2000fffe0ff */
[----:B---3--:R-:W-:-:S11]  /*5c50*/  IMAD.IADD R37, R0, 0x1, R37 ;  /* 0x0000000100257824 */ /* 0x008fd600078e0225 */
.L_x_125:
[----:B------:R-:W-:Y:S02]  /*5c60*/  LEA R3, R81, UR57, 0x3 ;  /* 0x0000003951037c11 */ /* 0x000fe4000f8e18ff */
[----:B------:R-:W-:Y:S02]  /*5c70*/  SHF.L.U32 R0, R83, 0x1f, RZ ;  /* 0x0000001f53007819 */ /* 0x000fe400000006ff */
[----:B-1----:R-:W-:Y:S02]  /*5c80*/  LEA R4, R81, UR57, 0x4 ;  /* 0x0000003951047c11 */ /* 0x002fe4000f8e20ff */
[----:B------:R-:W3:Y:S02]  /*5c90*/  SYNCS.PHASECHK.TRANS64.TRYWAIT P0, [R3+URZ+0x1d0], R0 ;  /* 0x0001d000030075a7 */ /* 0x000ee400080011ff */
[----:B--23--:R-:W-:Y:S05]  /*5ca0*/  @!P0 BRA `(.L_x_108) ;  /* 0x0000002800a08947 */ /* 0x00cfea0003800000 */
.L_x_203:
[----:B------:R-:W1:Y:S01]  /*5cb0*/  LDS.128 R4, [R4+0x260] ;  /* 0x0002600004047984 */ /* 0x000e620000000c00 */
[----:B------:R-:W-:Y:S01]  /*5cc0*/  UISETP.GE.AND UP0, UPT, UR37, 0x1, UPT ;  /* 0x000000012500788c */ /* 0x000fe2000bf06270 */
[----:B------:R-:W-:Y:S01]  /*5cd0*/  @!PT LDS RZ, [RZ] ;  /* 0x00000000fffff984 */ /* 0x000fe20000000800 */
[----:B------:R-:W-:Y:S01]  /*5ce0*/  @!PT LDS RZ, [RZ] ;  /* 0x00000000fffff984 */ /* 0x000fe20000000800 */
[----:B------:R-:W-:Y:S01]  /*5cf0*/  @!PT LDS RZ, [RZ] ;  /* 0x00000000fffff984 */ /* 0x000fe20000000800 */
[----:B------:R-:W-:Y:S01]  /*5d00*/  @!PT LDS RZ, [RZ] ;  /* 0x00000000fffff984 */ /* 0x000fe20000000800 */
[----:B------:R2:W-:Y:S06]  /*5d10*/  MEMBAR.ALL.CTA ;  /* 0x0000000000007992 */ /* 0x0005ec0000008000 */
[----:B--2---:R-:W2:Y:S01]  /*5d20*/  FENCE.VIEW.ASYNC.S ;  /* 0x00000000000073c6 */ /* 0x004ea20000000000 */
[----:B-1----:R-:W-:Y:S11]  /*5d30*/  LOP3.LUT P0, RZ, R6, 0x1, RZ, 0xc0, !PT ;  /* 0x0000000106ff7812 */ /* 0x002ff6000780c0ff */
[----:B------:R-:W-:Y:S02]  /*5d40*/  @!UPT UIADD3 URZ, UPT, UPT, URZ, URZ, URZ ;  /* 0x000000fffffff290 */ /* 0x000fe4000fffe0ff */
[----:B--2---:R-:W-:Y:S01]  /*5d50*/  VOTEU.ANY UP1, P0 ;  /* 0x0000000000ff7886 */ /* 0x004fe20000020100 */
[----:B------:R-:W-:Y:S01]  /*5d60*/  PLOP3.LUT P0, PT, PT, PT, UP1, 0x80, 0x8 ;  /* 0x000000000008781c */ /* 0x000fe20003f0f018 */
[----:B------:R-:W-:Y:S11]  /*5d70*/  UP2UR UR61, UPR, URZ, 0x2 ;  /* 0x00000002ff3d7883 */ /* 0x000ff60008000000 */
[----:B------:R-:W-:Y:S01]  /*5d80*/  @!UPT UIADD3 URZ, UPT, UPT, URZ, URZ, URZ ;  /* 0x000000fffffff290 */ /* 0x000fe2000fffe0ff */
        /* <DEDUP_REMOVED lines=14> */
[----:B------:R-:W-:Y:S02]  /*5e70*/  UISETP.NE.AND UP0, UPT, UR46, 0x1, UPT ;  /* 0x000000012e00788c */ /* 0x000fe4000bf05270 */
[----:B------:R-:W-:Y:S02]  /*5e80*/  USHF.R.U32.HI UR15, URZ, UR55, UR15 ;  /* 0x00000037ff0f7299 */ /* 0x000fe4000801160f */
[----:B------:R-:W-:Y:S02]  /*5e90*/  UIMAD.WIDE.U32 UR18, UR59, UR44, URZ ;  /* 0x0000002c3b1272a5 */ /* 0x000fe4000f8e00ff */
[----:B------:R-:W-:Y:S02]  /*5ea0*/  UIMAD.WIDE.U32 UR20, UR42, UR47, URZ ;  /* 0x0000002f2a1472a5 */ /* 0x000fe4000f8e00ff */
[----:B------:R-:W-:Y:S02]  /*5eb0*/  USEL UR4, UR58, UR15, !UP0 ;  /* 0x0000000f3a047287 */ /* 0x000fe4000c000000 */
[----:B------:R-:W-:Y:S02]  /*5ec0*/  UISETP.NE.AND UP2, UPT, UR37, 0x1, UPT ;  /* 0x000000012500788c */ /* 0x000fe4000bf45270 */
[----:B------:R-:W-:Y:S02]  /*5ed0*/  USHF.R.U32.HI UR14, URZ, UR45, UR19 ;  /* 0x0000002dff0e7299 */ /* 0x000fe40008011613 */
[----:B------:R-:W-:Y:S02]  /*5ee0*/  USHF.R.U32.HI UR15, URZ, UR55, UR21 ;  /* 0x00000037ff0f7299 */ /* 0x000fe40008011615 */
[----:B------:R-:W-:Y:S02]  /*5ef0*/  UIMAD.WIDE.U32 UR18, UR4, UR38, URZ ;  /* 0x00000026041272a5 */ /* 0x000fe4000f8e00ff */
[----:B------:R-:W-:Y:S02]  /*5f00*/  UISETP.NE.AND UP1, UPT, UR41, 0x1, UPT ;  /* 0x000000012900788c */ /* 0x000fe4000bf25270 */
[----:B------:R-:W-:Y:S02]  /*5f10*/  UIMAD.WIDE.U32 UR16, UR43, UR44, URZ ;  /* 0x0000002c2b1072a5 */ /* 0x000fe4000f8e00ff */
[----:B------:R-:W-:Y:S02]  /*5f20*/  USEL UR8, UR42, UR15, !UP0 ;  /* 0x0000000f2a087287 */ /* 0x000fe4000c000000 */
[----:B------:R-:W-:Y:S02]  /*5f30*/  USEL UR9, UR59, UR14, !UP1 ;  /* 0x0000000e3b097287 */ /* 0x000fe4000c800000 */
[----:B------:R-:W-:Y:S02]  /*5f40*/  USHF.R.U32.HI UR14, URZ, UR45, UR17 ;  /* 0x0000002dff0e7299 */ /* 0x000fe40008011611 */
[----:B------:R-:W-:Y:S02]  /*5f50*/  UIMAD.WIDE.U32 UR16, UR9, UR38, URZ ;  /* 0x00000026091072a5 */ /* 0x000fe4000f8e00ff */
[----:B------:R-:W-:Y:S02]  /*5f60*/  USEL UR5, UR43, UR14, !UP1 ;  /* 0x0000000e2b057287 */ /* 0x000fe4000c800000 */
[----:B------:R-:W-:Y:S02]  /*5f70*/  @UP2 USHF.R.U32.HI UR9, URZ, UR39, UR17 ;  /* 0x00000027ff092299 */ /* 0x000fe40008011611 */
[----:B------:R-:W-:Y:S02]  /*5f80*/  UIMAD.WIDE.U32 UR12, UR8, UR38, URZ ;  /* 0x00000026080c72a5 */ /* 0x000fe4000f8e00ff */
[----:B------:R-:W-:Y:S02]  /*5f90*/  UIMAD UR6, UR37, UR9, URZ ;  /* 0x00000009250672a4 */ /* 0x000fe4000f8e02ff */
[----:B------:R-:W-:Y:S01]  /*5fa0*/  USHF.R.U32.HI UR11, URZ, UR39, UR13 ;  /* 0x00000027ff0b7299 */ /* 0x000fe2000801160d */
[----:B------:R-:W-:Y:S02]  /*5fb0*/  UMOV UR15, UR19 ;  /* 0x00000013000f7c82 */ /* 0x000fe40008000000 */
[----:B------:R-:W-:Y:S02]  /*5fc0*/  @UP2 USHF.R.U32.HI UR4, URZ, UR39, UR15 ;  /* 0x00000027ff042299 */ /* 0x000fe4000801160f */
[----:B------:R-:W-:Y:S02]  /*5fd0*/  USEL UR12, UR8, UR11, !UP2 ;  /* 0x0000000b080c7287 */ /* 0x000fe4000d000000 */
[----:B------:R-:W-:Y:S02]  /*5fe0*/  UIMAD UR4, UR37, UR4, URZ ;  /* 0x00000004250472a4 */ /* 0x000fe4000f8e02ff */
[----:B------:R-:W-:Y:S02]  /*5ff0*/  UIADD3 UR11, UPT, UPT, -UR12, URZ, URZ ;  /* 0x000000ff0c0b7290 */ /* 0x000fe4000fffe1ff */
[----:B------:R-:W-:Y:S02]  /*6000*/  UISETP.GE.AND UP0, UPT, UR8, UR4, UPT ;  /* 0x000000040800728c */ /* 0x000fe4000bf06270 */
[----:B------:R-:W-:Y:S02]  /*6010*/  UIMAD UR11, UR37, UR11, UR8 ;  /* 0x0000000b250b72a4 */ /* 0x000fe4000f8e0208 */
[----:B------:R-:W-:Y:S02]  /*6020*/  UISETP.GE.OR UP0, UPT, UR5, UR6, UP0 ;  /* 0x000000060500728c */ /* 0x000fe40008706670 */
[----:B------:R-:W-:Y:S02]  /*6030*/  UIMAD.WIDE.U32 UR6, UR5, UR38, URZ ;  /* 0x00000026050672a5 */ /* 0x000fe4000f8e00ff */
[----:B------:R-:W-:Y:S04]  /*6040*/  UIADD3 UR6, UPT, UPT, -UR8, URZ, URZ ;  /* 0x000000ff08067290 */ /* 0x000fe8000fffe1ff */
[----:B------:R-:W-:Y:S03]  /*6050*/  UIMAD UR42, UR46, UR6, UR42 ;  /* 0x000000062e2a72a4 */ /* 0x000fe6000f8e022a */
[----:B------:R-:W-:Y:S02]  /*6060*/  @!UP0 USHF.R.U32.HI UR4, URZ, UR39, UR7 ;  /* 0x00000027ff048299 */ /* 0x000fe40008011607 */
[----:B------:R-:W-:Y:S02]  /*6070*/  UIADD3 UR7, UPT, UPT, -UR5, URZ, URZ ;  /* 0x000000ff05077290 */ /* 0x000fe4000fffe1ff */
[----:B------:R-:W-:Y:S02]  /*6080*/  @!UP0 USEL UR4, UR5, UR4, !UP2 ;  /* 0x0000000405048287 */ /* 0x000fe4000d000000 */
[----:B------:R-:W-:Y:S02]  /*6090*/  UIMAD UR43, UR41, UR7, UR43 ;  /* 0x00000007292b72a4 */ /* 0x000fe4000f8e022b */
[----:B------:R-:W-:Y:S02]  /*60a0*/  @!UP0 UIMAD UR10, UR9, UR11, UR4 ;  /* 0x0000000b090a82a4 */ /* 0x000fe4000f8e0204 */
[----:B------:R-:W-:Y:S04]  /*60b0*/  @!UP0 UIADD3 UR11, UPT, UPT, UR12, -UR4, URZ ;  /* 0x800000040c0b8290 */ /* 0x000fe8000fffe0ff */
[----:B------:R-:W-:Y:S03]  /*60c0*/  @!UP0 UIMAD UR8, UR11, UR37, UR5 ;  /* 0x000000250b0882a4 */ /* 0x000fe6000f8e0205 */
[----:B------:R-:W-:Y:S02]  /*60d0*/  @!UP0 UMOV UR5, UR10 ;  /* 0x0000000a00058c82 */ /* 0x000fe40008000000 */
[----:B------:R-:W-:Y:S02]  /*60e0*/  UIMAD UR43, UR5, UR41, UR43 ;  /* 0x00000029052b72a4 */ /* 0x000fe4000f8e022b */
[----:B------:R-:W-:Y:S11]  /*60f0*/  UIMAD UR42, UR8, UR46, UR42 ;  /* 0x0000002e082a72a4 */ /* 0x000ff6000f8e022a */
[----:B------:R-:W-:Y:S01]  /*6100*/  @!UPT UIADD3 URZ, UPT, UPT, URZ, URZ, URZ ;  /* 0x000000fffffff290 */ /* 0x000fe2000fffe0ff */
.L_x_109:
[----:B------:R-:W-:Y:S01]  /*6110*/  UISETP.NE.AND UP0, UPT, UR40, 0x1, UPT ;  /* 0x000000012800788c */ /* 0x000fe2000bf05270 */
[----:B------:R-:W-:Y:S10]  /*6120*/  IADD3 R81, PT, PT, R81, 0x1, RZ ;  /* 0x0000000151517810 */ /* 0x000ff40007ffe0ff */
[----:B------:R-:W2:Y:S01]  /*6130*/  @!UP0 LDCU.128 UR8, c[0x0][0xb10] ;  /* 0x00016200ff0887ac */ /* 0x000ea20008000c00 */
[----:B------:R-:W3:Y:S01]  /*6140*/  @!UP0 LDCU UR5, c[0x0][0xb0c] ;  /* 0x00016180ff0587ac */ /* 0x000ee20008000800 */
[----:B------:R-:W4:Y:S01]  /*6150*/  @!UP0 LDCU UR4, c[0x0][0xb20] ;  /* 0x00016400ff0487ac */ /* 0x000f220008000800 */
[----:B--2---:R-:W-:Y:S02]  /*6160*/  UIMAD.WIDE.U32 UR6, UR43, UR8, URZ ;  /* 0x000000082b0672a5 */ /* 0x004fe4000f8e00ff */
[----:B------:R-:W-:Y:S02]  /*6170*/  UIMAD.WIDE.U32 UR12, UR42, UR11, URZ ;  /* 0x0000000b2a0c72a5 */ /* 0x000fe4000f8e00ff */
[----:B------:R-:W-:Y:S02]  /*6180*/  @!UP0 UISETP.NE.AND UP1, UPT, UR10, 0x1, UPT ;  /* 0x000000010a00888c */ /* 0x000fe4000bf25270 */
[----:B------:R-:W-:Y:S02]  /*6190*/  @!UP0 USHF.R.U32.HI UR7, URZ, UR9, UR7 ;  /* 0x00000009ff078299 */ /* 0x000fe40008011607 */
[----:B---3--:R-:W-:Y:S02]  /*61a0*/  @!UP0 UISETP.NE.AND UP2, UPT, UR5, 0x1, UPT ;  /* 0x000000010500888c */ /* 0x008fe4000bf45270 */
[----:B----4-:R-:W-:Y:S02]  /*61b0*/  @!UP0 USHF.R.U32.HI UR4, URZ, UR4, UR13 ;  /* 0x00000004ff048299 */ /* 0x010fe4000801160d */
[----:B------:R-:W-:Y:S02]  /*61c0*/  @!UP0 USEL UR7, UR43, UR7, !UP2 ;  /* 0x000000072b078287 */ /* 0x000fe4000d000000 */
[----:B------:R-:W-:Y:S04]  /*61d0*/  @!UP0 USEL UR6, UR42, UR4, !UP1 ;  /* 0x000000042a068287 */ /* 0x000fe8000c800000 */
[----:B------:R-:W-:Y:S02]  /*61e0*/  @!UP0 UIADD3 UR4, UPT, UPT, -UR7, UR6, URZ ;  /* 0x0000000607048290 */ /* 0x000fe4000fffe1ff */
[----:B------:R-:W-:Y:S02]  /*61f0*/  @!UP0 UIADD3 UR6, UPT, UPT, UR7, -UR6, URZ ;  /* 0x8000000607068290 */ /* 0x000fe4000fffe0ff */
[----:B------:R-:W-:Y:S02]  /*6200*/  @!UP0 UIMAD UR43, UR4, UR5, UR43 ;  /* 0x00000005042b82a4 */ /* 0x000fe4000f8e022b */
[----:B------:R-:W-:Y:S02]  /*6210*/  @!UP0 UIMAD UR42, UR6, UR10, UR42 ;  /* 0x0000000a062a82a4 */ /* 0x000fe4000f8e022a */
[----:B------:R-:W-:Y:S09]  /*6220*/  ULOP3.LUT UP0, URZ, UR56, 0x1b0, URZ, 0xc0, !UPT ;  /* 0x000001b038ff7892 */ /* 0x000ff2000f80c0ff */
[----:B------:R-:W-:Y:S05]  /*6230*/  BRA.U !UP0, `(.L_x_110) ;  /* 0x0000000108407547 */ /* 0x000fea000b800000 */
[----:B------:R-:W2:Y:S01]  /*6240*/  LDCU.64 UR8, c[0x4][0x80] ;  /* 0x01001000ff0877ac */ /* 0x000ea20008000a00 */
[----:B------:R-:W-:Y:S01]  /*6250*/  MOV R3, 0x0 ;  /* 0x0000000000037802 */ /* 0x000fe20000000f00 */
[----:B------:R-:W-:Y:S02]  /*6260*/  HFMA2 R12, -RZ, RZ, 0, 5.9604644775390625e-08 ;  /* 0x00000001ff0c7431 */ /* 0x000fe400000001ff */
[----:B------:R-:W-:Y:S02]  /*6270*/  IMAD.MOV.U32 R8, RZ, RZ, 0x70 ;  /* 0x00000070ff087424 */ /* 0x000fe400078e00ff */
[----:B------:R-:W-:Y:S01]  /*6280*/  IMAD.MOV.U32 R13, RZ, RZ, RZ ;  /* 0x000000ffff0d7224 */ /* 0x000fe200078e00ff */
[----:B------:R-:W3:Y:S01]  /*6290*/  LDCU.64 UR6, c[0x4][0x88] ;  /* 0x01001100ff0677ac */ /* 0x000ee20008000a00 */
[----:B------:R-:W4:Y:S01]  /*62a0*/  LDC.64 R2, c[0x4][R3] ;  /* 0x0100000003027b82 */ /* 0x000f220000000a00 */
[----:B------:R-:W1:Y:S01]  /*62b0*/  LDCU.64 UR4, c[0x4][0x8] ;  /* 0x01000100ff0477ac */ /* 0x000e620008000a00 */
[----:B--2---:R-:W-:Y:S01]  /*62c0*/  MOV R5, UR9 ;  /* 0x0000000900057c02 */ /* 0x004fe20008000f00 */
[----:B------:R-:W-:Y:S01]  /*62d0*/  IMAD.U32 R4, RZ, RZ, UR8 ;  /* 0x00000008ff047e24 */ /* 0x000fe2000f8e00ff */
[----:B---3--:R-:W-:Y:S01]  /*62e0*/  MOV R7, UR7 ;  /* 0x0000000700077c02 */ /* 0x008fe20008000f00 */
[----:B------:R-:W-:Y:S01]  /*62f0*/  IMAD.U32 R6, RZ, RZ, UR6 ;  /* 0x00000006ff067e24 */ /* 0x000fe2000f8e00ff */
[----:B-1----:R-:W-:Y:S01]  /*6300*/  MOV R11, UR5 ;  /* 0x00000005000b7c02 */ /* 0x002fe20008000f00 */
[----:B------:R-:W-:Y:S02]  /*6310*/  IMAD.U32 R10, RZ, RZ, UR4 ;  /* 0x00000004ff0a7e24 */ /* 0x000fe4000f8e00ff */
[----:B------:R-:W-:Y:S07]  /*6320*/  LEPC R20, `(.L_x_110) ;  /* 0x000000001014794e */ /* 0x000fee0000000000 */
[----:B----45:R-:W-:Y:S05]  /*6330*/  CALL.ABS.NOINC R2 ;  /* 0x0000000002007343 */ /* 0x030fea0003c00000 */
.L_x_110:
[----:B------:R-:W-:Y:S01]  /*6340*/  LOP3.LUT P0, RZ, R85, 0x1b0, RZ, 0xc0, !PT ;  /* 0x000001b055ff7812 */ /* 0x000fe2000780c0ff */
[----:B------:R-:W-:Y:S11]  /*6350*/  BSSY.RECONVERGENT B6, `(.L_x_111) ;  /* 0x0000013000067945 */ /* 0x000ff60003800200 */
[----:B------:R-:W-:Y:S01]  /*6360*/  @!UPT UIADD3 URZ, UPT, UPT, URZ, URZ, URZ ;  /* 0x000000fffffff290 */ /* 0x000fe2000fffe0ff */
[----:B------:R-:W-:Y:S05]  /*6370*/  @!P0 BRA `(.L_x_112) ;  /* 0x0000000000408947 */ /* 0x000fea0003800000 */
        /* <DEDUP_REMOVED lines=16> */
.L_x_112:
[----:B------:R-:W-:Y:S05]  /*6480*/  BSYNC.RECONVERGENT B6 ;  /* 0x0000000000067941 */ /* 0x000fea0003800200 */
.L_x_111:
[----:B------:R-:W-:Y:S02]  /*6490*/  ISETP.NE.U32.AND P0, PT, R68, RZ, PT ;  /* 0x000000ff4400720c */ /* 0x000fe40003f05070 */
[C---:B------:R-:W-:Y:S02]  /*64a0*/  ISETP.NE.U32.AND P2, PT, R74.reuse, RZ, PT ;  /* 0x000000ff4a00720c */ /* 0x040fe40003f45070 */
[----:B------:R-:W-:Y:S02]  /*64b0*/  ISETP.NE.AND.EX P0, PT, R69, RZ, PT, P0 ;  /* 0x000000ff4500720c */ /* 0x000fe40003f05300 */
[----:B------:R-:W-:Y:S02]  /*64c0*/  ISETP.NE.U32.AND P4, PT, R74, RZ, PT ;  /* 0x000000ff4a00720c */ /* 0x000fe40003f85070 */
[C---:B------:R-:W-:Y:S02]  /*64d0*/  ISETP.NE.AND.EX P2, PT, R75.reuse, RZ, P0, P2 ;  /* 0x000000ff4b00720c */ /* 0x040fe40000745320 */
[----:B------:R-:W-:Y:S02]  /*64e0*/  ISETP.NE.AND.EX P4, PT, R75, RZ, PT, P4 ;  /* 0x000000ff4b00720c */ /* 0x000fe40003f85340 */
[----:B------:R-:W-:Y:S02]  /*64f0*/  ISETP.NE.U32.AND P5, PT, R72, RZ, PT ;  /* 0x000000ff4800720c */ /* 0x000fe40003fa5070 */
[----:B------:R-:W-:Y:S02]  /*6500*/  PLOP3.LUT P0, PT, PT, PT, PT, 0x8, 0x80 ;  /* 0x000000000080781c */ /* 0x000fe40003f0e170 */
[----:B------:R-:W-:Y:S05]  /*6510*/  ISETP.NE.AND.EX P5, PT, R73, RZ, PT, P5 ;  /* 0x000000ff4900720c */ /* 0x000fea0003fa5350 */
[----:B------:R-:W-:Y:S02]  /*6520*/  @!P2 ISETP.NE.U32.AND P1, PT, R68, RZ, PT ;  /* 0x000000ff4400a20c */ /* 0x000fe40003f25070 */
[----:B------:R-:W-:Y:S02]  /*6530*/  @!P2 PLOP3.LUT P0, PT, P4, PT, PT, 0x80, 0x8 ;  /* 0x000000000008a81c */ /* 0x000fe4000270f070 */
[----:B------:R-:W-:Y:S01]  /*6540*/  @!P2 ISETP.NE.AND.EX P1, PT, R69, RZ, PT, P1 ;  /* 0x000000ff4500a20c */ /* 0x000fe20003f25310 */
[----:B------:R-:W-:Y:S01]  /*6550*/  @!UPT UIADD3 URZ, UPT, UPT, URZ, URZ, URZ ;  /* 0x000000fffffff290 */ /* 0x000fe2000fffe0ff */
[----:B------:R-:W-:Y:S11]  /*6560*/  @!P4 BRA `(.L_x_113) ;  /* 0x00000000002cc947 */ /* 0x000ff60003800000 */
[----:B------:R-:W-:Y:S01]  /*6570*/  ISETP.NE.U32.AND P3, PT, R68, RZ, PT ;  /* 0x000000ff4400720c */ /* 0x000fe20003f65070 */
[----:B------:R-:W-:Y:S03]  /*6580*/  IMAD.MOV.U32 R79, RZ, RZ, 0x1 ;  /* 0x00000001ff4f7424 */ /* 0x000fe600078e00ff */
[----:B------:R-:W-:Y:S11]  /*6590*/  ISETP.NE.AND.EX P3, PT, R69, RZ, PT, P3 ;  /* 0x000000ff4500720c */ /* 0x000ff60003f65330 */
[----:B------:R-:W-:Y:S02]  /*65a0*/  @!UPT UIADD3 URZ, UPT, UPT, URZ, URZ, URZ ;  /* 0x000000fffffff290 */ /* 0x000fe4000fffe0ff */
[----:B------:R-:W2:Y:S01]  /*65b0*/  @P3 LDC.64 R2, c[0x0][0x888] ;  /* 0x00022200ff023b82 */ /* 0x000ea20000000a00 */
[----:B-1----:R-:W-:Y:S04]  /*65c0*/  @P3 IMAD R0, R74, UR36, RZ ;  /* 0x000000244a003c24 */ /* 0x002fe8000f8e02ff */
[----:B--2---:R-:W-:Y:S04]  /*65d0*/  @P3 IMAD.WIDE R2, R0, 0x4, R2 ;  /* 0x0000000400023825 */ /* 0x004fe800078e0202 */
[----:B------:R-:W-:Y:S01]  /*65e0*/  HFMA2 R0, -RZ, RZ, 0, 5.9604644775390625e-08 ;  /* 0x00000001ff007431 */ /* 0x000fe200000001ff */
[----:B-----5:R2:W5:Y:S04]  /*65f0*/  @P3 LDG.E R39, desc[UR52][R2.64] ;  /* 0x0000003402273981 */ /* 0x020568000c1e1900 */
[----:B------:R-:W-:Y:S01]  /*6600*/  @!P3 PRMT R79, R0, 0x7610, R79 ;  /* 0x00007610004fb816 */ /* 0x000fe2000000004f */
[----:B--2---:R-:W3:Y:S06]  /*6610*/  @!P3 LDC R39, c[0x0][0x880] ;  /* 0x00022000ff27bb82 */ /* 0x004eec0000000800 */
.L_x_113:
[----:B------:R-:W-:Y:S05]  /*6620*/  @!P5 BRA `(.L_x_114) ;  /* 0x000000000020d947 */ /* 0x000fea0003800000 */
[----:B------:R-:W-:Y:S04]  /*6630*/  ISETP.NE.U32.AND P3, PT, R70, RZ, PT ;  /* 0x000000ff4600720c */ /* 0x000fe80003f65070 */
[----:B------:R-:W-:Y:S11]  /*6640*/  ISETP.NE.AND.EX P3, PT, R71, RZ, PT, P3 ;  /* 0x000000ff4700720c */ /* 0x000ff60003f65330 */
[----:B------:R-:W-:Y:S02]  /*6650*/  @!UPT UIADD3 URZ, UPT, UPT, URZ, URZ, URZ ;  /* 0x000000fffffff290 */ /* 0x000fe4000fffe0ff */
[----:B------:R-:W2:Y:S01]  /*6660*/  @P3 LDC.64 R2, c[0x0][0x8a8] ;  /* 0x00022a00ff023b82 */ /* 0x000ea20000000a00 */
[----:B-1----:R-:W-:Y:S04]  /*6670*/  @P3 IMAD R0, R72, UR36, RZ ;  /* 0x0000002448003c24 */ /* 0x002fe8000f8e02ff */
[----:B--2---:R-:W-:Y:S05]  /*6680*/  @P3 IMAD.WIDE R2, R0, 0x4, R2 ;  /* 0x0000000400023825 */ /* 0x004fea00078e0202 */
[----:B-----5:R2:W5:Y:S02]  /*6690*/  @P3 LDG.E R38, desc[UR52][R2.64] ;  /* 0x0000003402263981 */ /* 0x020564000c1e1900 */
[----:B--2---:R-:W4:Y:S02]  /*66a0*/  @!P3 LDC R38, c[0x0][0x8a0] ;  /* 0x00022800ff26bb82 */ /* 0x004f240000000800 */
.L_x_114:
[----:B---3-5:R-:W-:Y:S01]  /*66b0*/  @!P2 FSETP.NEU.AND P3, PT, R39, RZ, PT ;  /* 0x000000ff2700a20b */ /* 0x028fe20003f6d000 */
[----:B------:R-:W-:Y:S01]  /*66c0*/  BSSY B1, `(.L_x_115) ;  /* 0x000003b000017945 */ /* 0x000fe20003800000 */
[----:B------:R-:W-:Y:S02]  /*66d0*/  @!P2 SEL R2, RZ, 0xffffffff, P1 ;  /* 0xffffffffff02a807 */ /* 0x000fe40000800000 */
[----:B------:R-:W-:Y:S02]  /*66e0*/  CS2R R66, SRZ ;  /* 0x0000000000427805 */ /* 0x000fe4000001ff00 */
[----:B-1----:R-:W-:Y:S02]  /*66f0*/  @!P2 SEL R0, RZ, 0xffffffff, P3 ;  /* 0xffffffffff00a807 */ /* 0x002fe40001800000 */
[----:B------:R-:W-:Y:S02]  /*6700*/  CS2R R64, SRZ ;  /* 0x0000000000407805 */ /* 0x000fe4000001ff00 */
[----:B------:R-:W-:Y:S02]  /*6710*/  @!P2 LOP3.LUT P1, RZ, R79, 0xff, RZ, 0xc0, !PT ;  /* 0x000000ff4fffa812 */ /* 0x000fe4000782c0ff */
[----:B------:R-:W-:Y:S02]  /*6720*/  CS2R R18, SRZ ;  /* 0x0000000000127805 */ /* 0x000fe4000001ff00 */
[----:B------:R-:W-:Y:S02]  /*6730*/  LEA R22, R36, UR57, 0x3 ;  /* 0x0000003924167c11 */ /* 0x000fe4000f8e18ff */
[----:B------:R-:W-:Y:S02]  /*6740*/  CS2R R16, SRZ ;  /* 0x0000000000107805 */ /* 0x000fe4000001ff00 */
[----:B------:R-:W-:Y:S02]  /*6750*/  @P0 SEL R0, R2, R0, !P1 ;  /* 0x0000000002000207 */ /* 0x000fe40004800000 */
[----:B------:R-:W-:Y:S02]  /*6760*/  SHF.L.U32 R3, R84, 0x1f, RZ ;  /* 0x0000001f54037819 */ /* 0x000fe400000006ff */
[----:B------:R-:W-:Y:S02]  /*6770*/  @!P2 LOP3.LUT R0, R0, 0x1, RZ, 0xc0, !PT ;  /* 0x000000010000a812 */ /* 0x000fe400078ec0ff */
[----:B------:R-:W-:Y:S02]  /*6780*/  LEA.HI R2, R36, R36, RZ, 0x1 ;  /* 0x0000002424027211 */ /* 0x000fe400078f08ff */
[----:B------:R-:W-:Y:S02]  /*6790*/  ISETP.NE.U32.OR P2, PT, R0, 0x1, P2 ;  /* 0x000000010000780c */ /* 0x000fe40001745470 */
[----:B------:R-:W-:Y:S11]  /*67a0*/  PLOP3.LUT P5, PT, PT, PT, PT, 0x8, 0x80 ;  /* 0x000000000080781c */ /* 0x000ff60003fae170 */
[----:B------:R-:W-:Y:S04]  /*67b0*/  @P2 SHF.L.U32 R0, R82, 0x1f, RZ ;  /* 0x0000001f52002819 */ /* 0x000fe800000006ff */
[----:B------:R1:W2:Y:S01]  /*67c0*/  @P2 SYNCS.PHASECHK.TRANS64.TRYWAIT P0, [UR57+0x1b0], R0 ;  /* 0x0001b000ff0025a7 */ /* 0x0002a20008001139 */
[----:B------:R3:W3:Y:S01]  /*67d0*/  SYNCS.PHASECHK.TRANS64.TRYWAIT P3, [R22+URZ+0x1f0], R3 ;  /* 0x0001f003160075a7 */ /* 0x0006e200080611ff */
[C---:B-1----:R-:W-:Y:S01]  /*67e0*/  IMAD.SHL.U32 R0, R2.reuse, 0x20, RZ ;  /* 0x0000002002007824 */ /* 0x042fe200078e00ff */
[----:B------:R-:W-:Y:S04]  /*67f0*/  LOP3.LUT R2, R2, 0xffe, RZ, 0xc0, !PT ;  /* 0x00000ffe02027812 */ /* 0x000fe800078ec0ff */
[----:B------:R-:W-:Y:S01]  /*6800*/  LOP3.LUT R0, R0, 0xffffffc0, RZ, 0xc0, !PT ;  /* 0xffffffc000007812 */ /* 0x000fe200078ec0ff */
[----:B------:R-:W-:Y:S04]  /*6810*/  IMAD.IADD R2, R36, 0x1, -R2 ;  /* 0x0000000124027824 */ /* 0x000fe800078e0a02 */
[----:B------:R-:W-:Y:S04]  /*6820*/  IMAD.IADD R0, R37, 0x1, R0 ;  /* 0x0000000125007824 */ /* 0x000fe800078e0200 */
[----:B------:R-:W-:Y:S01]  /*6830*/  IMAD R2, R2, 0x100000, R0 ;  /* 0x0010000002027824 */ /* 0x000fe200078e0200 */
[----:B--2---:R-:W-:Y:S01]  /*6840*/  @P2 PLOP3.LUT P5, PT, P0, PT, PT, 0x8, 0x80 ;  /* 0x000000000080281c */ /* 0x004fe200007ae170 */
[----:B------:R-:W-:Y:S01]  /*6850*/  @!UPT UIADD3 URZ, UPT, UPT, URZ, URZ, URZ ;  /* 0x000000fffffff290 */ /* 0x000fe2000fffe0ff */
[----:B---3--:R-:W-:Y:S11]  /*6860*/  @!P2 BRA `(.L_x_116) ;  /* 0x000000000080a947 */ /* 0x008ff60003800000 */
[----:B------:R-:W-:Y:S01]  /*6870*/  ISETP.NE.U32.AND P0, PT, R68, RZ, PT ;  /* 0x000000ff4400720c */ /* 0x000fe20003f05070 */
[----:B------:R-:W-:Y:S01]  /*6880*/  BSSY B0, `(.L_x_117) ;  /* 0x0000012000007945 */ /* 0x000fe20003800000 */
[----:B------:R-:W-:Y:S02]  /*6890*/  FSETP.NEU.AND P2, PT, R39, RZ, PT ;  /* 0x000000ff2700720b */ /* 0x000fe40003f4d000 */
[----:B------:R-:W-:Y:S02]  /*68a0*/  CS2R R18, SRZ ;  /* 0x0000000000127805 */ /* 0x000fe4000001ff00 */
[----:B------:R-:W-:Y:S02]  /*68b0*/  ISETP.NE.AND.EX P0, PT, R69, RZ, PT, P0 ;  /* 0x000000ff4500720c */ /* 0x000fe40003f05300 */
[----:B------:R-:W-:Y:S02]  /*68c0*/  CS2R R16, SRZ ;  /* 0x0000000000107805 */ /* 0x000fe4000001ff00 */
[----:B------:R-:W-:Y:S02]  /*68d0*/  LOP3.LUT P1, RZ, R79, 0xff, RZ, 0xc0, !PT ;  /* 0x000000ff4fff7812 */ /* 0x000fe4000782c0ff */
[----:B------:R-:W-:Y:S02]  /*68e0*/  CS2R R66, SRZ ;  /* 0x0000000000427805 */ /* 0x000fe4000001ff00 */
[----:B------:R-:W-:Y:S02]  /*68f0*/  SEL R0, RZ, 0xffffffff, P2 ;  /* 0xffffffffff007807 */ /* 0x000fe40001000000 */
[----:B------:R-:W-:Y:S02]  /*6900*/  CS2R R64, SRZ ;  /* 0x0000000000407805 */ /* 0x000fe4000001ff00 */
[----:B------:R-:W-:Y:S04]  /*6910*/  SEL R4, RZ, 0xffffffff, P0 ;  /* 0xffffffffff047807 */ /* 0x000fe80000000000 */
[----:B------:R-:W-:Y:S04]  /*6920*/  @P4 SEL R0, R4, R0, !P1 ;  /* 0x0000000004004207 */ /* 0x000fe80004800000 */
[----:B------:R-:W-:Y:S04]  /*6930*/  LOP3.LUT R0, R0, 0x1, RZ, 0xc0, !PT ;  /* 0x0000000100007812 */ /* 0x000fe800078ec0ff */
[----:B------:R-:W-:Y:S01]  /*6940*/  ISETP.NE.U32.AND P0, PT, R0, 0x1, PT ;  /* 0x000000010000780c */ /* 0x000fe20003f05070 */
[----:B------:R-:W-:Y:S01]  /*6950*/  @!UPT UIADD3 URZ, UPT, UPT, URZ, URZ, URZ ;  /* 0x000000fffffff290 */ /* 0x000fe2000fffe0ff */
[----:B------:R-:W-:Y:S11]  /*6960*/  @!P5 BRA `(.L_x_118) ;  /* 0x00000000000cd947 */ /* 0x000ff60003800000 */
[----:B------:R-:W-:Y:S04]  /*6970*/  SHF.L.U32 R4, R82, 0x1f, RZ ;  /* 0x0000001f52047819 */ /* 0x000fe800000006ff */
[----:B------:R-:W1:Y:S02]  /*6980*/  SYNCS.PHASECHK.TRANS64.TRYWAIT P1, [UR57+0x1b0], R4 ;  /* 0x0001b004ff0075a7 */ /* 0x000e640008021139 */
[----:B-1----:R-:W-:Y:S05]  /*6990*/  @!P1 BRA `(.L_x_119) ;  /* 0x0000001c00789947 */ /* 0x002fea0003800000 */
.L_x_118:
[----:B------:R-:W-:Y:S05]  /*69a0*/  BSYNC B0 ;  /* 0x0000000000007941 */ /* 0x000fea0003800000 */
.L_x_117:
[----:B------:R2:W3:Y:S01]  /*69b0*/  @P0 LDS.128 R16, [R78+UR57+0x400] ;  /* 0x000400394e100984 */ /* 0x0004e20008000c00 */
[----:B------:R-:W-:Y:S01]  /*69c0*/  UIADD3 UR4, UPT, UPT, UR57, 0x1b8, URZ ;  /* 0x000001b839047890 */ /* 0x000fe2000fffe0ff */
[----:B------:R-:W-:Y:S02]  /*69d0*/  LOP3.LUT R82, R82, 0x1, RZ, 0x3c, !PT ;  /* 0x0000000152527812 */ /* 0x000fe400078e3cff */
[----:B------:R2:W1:Y:S01]  /*69e0*/  @P0 LDS.128 R64, [R77+0x10] ;  /* 0x000010004d400984 */ /* 0x0004620000000c00 */
[----:B------:R-:W-:Y:S01]  /*69f0*/  UPRMT UR4, UR54, 0x654, UR4 ;  /* 0x0000065436047896 */ /* 0x000fe20008000004 */
[----:B------:R-:W-:Y:S01]  /*6a00*/  @!PT LDS RZ, [RZ] ;  /* 0x00000000fffff984 */ /* 0x000fe20000000800 */
[----:B------:R-:W-:Y:S01]  /*6a10*/  @!PT LDS RZ, [RZ] ;  /* 0x00000000fffff984 */ /* 0x000fe20000000800 */
[----:B------:R-:W-:Y:S01]  /*6a20*/  @!PT LDS RZ, [RZ] ;  /* 0x00000000fffff984 */ /* 0x000fe20000000800 */
[----:B------:R-:W-:Y:S01]  /*6a30*/  @!PT LDS RZ, [RZ] ;  /* 0x00000000fffff984 */ /* 0x000fe20000000800 */
[----:B------:R5:W-:Y:S06]  /*6a40*/  MEMBAR.ALL.CTA ;  /* 0x0000000000007992 */ /* 0x000bec0000008000 */
[----:B-----5:R-:W5:Y:S02]  /*6a50*/  FENCE.VIEW.ASYNC.S ;  /* 0x00000000000073c6 */ /* 0x020f640000000000 */
[----:B-----5:R-:W-:Y:S03]  /*6a60*/  SYNCS.ARRIVE.TRANS64.RED.A1T0 RZ, [UR4], RZ ;  /* 0x000000ffffff79a7 */ /* 0x020fe60008100404 */
.L_x_116:
[----:B------:R-:W-:Y:S05]  /*6a70*/  BSYNC B1 ;  /* 0x0000000000017941 */ /* 0x000fea0003800000 */
.L_x_115:
[----:B-1----:R-:W-:Y:S04]  /*6a80*/  SHF.R.U32.HI R0, RZ, 0x15, R2 ;  /* 0x00000015ff007819 */ /* 0x002fe80000011602 */
[----:B------:R-:W-:Y:S01]  /*6a90*/  LOP3.LUT P0, RZ, R0, 0x3, R80, 0x48, !PT ;  /* 0x0000000300ff7812 */ /* 0x000fe20007804850 */
[----:B------:R-:W-:Y:S01]  /*6aa0*/  @!UPT UIADD3 URZ, UPT, UPT, URZ, URZ, URZ ;  /* 0x000000fffffff290 */ /* 0x000fe2000fffe0ff */
[----:B------:R-:W-:Y:S11]  /*6ab0*/  @P3 BRA `(.L_x_120) ;  /* 0x0000000000083947 */ /* 0x000ff60003800000 */
[----:B------:R-:W1:Y:S02]  /*6ac0*/  SYNCS.PHASECHK.TRANS64.TRYWAIT P1, [R22+URZ+0x1f0], R3 ;  /* 0x0001f003160075a7 */ /* 0x000e6400080211ff */
[----:B-1----:R-:W-:Y:S05]  /*6ad0*/  @!P1 BRA `(.L_x_121) ;  /* 0x0000001c00409947 */ /* 0x002fea0003800000 */
.L_x_120:
[----:B------:R-:W-:Y:S05]  /*6ae0*/  @!P0 BRA `(.L_x_122) ;  /* 0x0000000000408947 */ /* 0x000fea0003800000 */
[----:B------:R-:W1:Y:S01]  /*6af0*/  LDCU.64 UR8, c[0x4][0x70] ;  /* 0x01000e00ff0877ac */ /* 0x000e620008000a00 */
[----:B------:R-:W-:Y:S01]  /*6b00*/  MOV R15, 0x0 ;  /* 0x00000000000f7802 */ /* 0x000fe20000000f00 */
[----:B------:R-:W-:Y:S02]  /*6b10*/  HFMA2 R12, -RZ, RZ, 0, 5.9604644775390625e-08 ;  /* 0x00000001ff0c7431 */ /* 0x000fe400000001ff */
[----:B------:R-:W-:Y:S02]  /*6b20*/  IMAD.MOV.U32 R8, RZ, RZ, 0x192 ;  /* 0x00000192ff087424 */ /* 0x000fe400078e00ff */
[----:B------:R-:W-:Y:S01]  /*6b30*/  IMAD.MOV.U32 R13, RZ, RZ, RZ ;  /* 0x000000ffff0d7224 */ /* 0x000fe200078e00ff */
[----:B------:R-:W5:Y:S01]  /*6b40*/  LDCU.64 UR6, c[0x4][0x78] ;  /* 0x01000f00ff0677ac */ /* 0x000f620008000a00 */
[----:B------:R-:W2:Y:S01]  /*6b50*/  LDC.64 R14, c[0x4][R15] ;  /* 0x010000000f0e7b82 */ /* 0x000ea20000000a00 */
[----:B------:R-:W3:Y:S01]  /*6b60*/  LDCU.64 UR4, c[0x4][0x10] ;  /* 0x01000200ff0477ac */ /* 0x000ee20008000a00 */
[----:B-1----:R-:W-:Y:S01]  /*6b70*/  MOV R5, UR9 ;  /* 0x0000000900057c02 */ /* 0x002fe20008000f00 */
[----:B------:R-:W-:Y:S01]  /*6b80*/  IMAD.U32 R4, RZ, RZ, UR8 ;  /* 0x00000008ff047e24 */ /* 0x000fe2000f8e00ff */
[----:B-----5:R-:W-:Y:S01]  /*6b90*/  MOV R7, UR7 ;  /* 0x0000000700077c02 */ /* 0x020fe20008000f00 */
[----:B------:R-:W-:Y:S01]  /*6ba0*/  IMAD.U32 R6, RZ, RZ, UR6 ;  /* 0x00000006ff067e24 */ /* 0x000fe2000f8e00ff */
[----:B---3--:R-:W-:Y:S01]  /*6bb0*/  MOV R11, UR5 ;  /* 0x00000005000b7c02 */ /* 0x008fe20008000f00 */
[----:B------:R-:W-:Y:S02]  /*6bc0*/  IMAD.U32 R10, RZ, RZ, UR4 ;  /* 0x00000004ff0a7e24 */ /* 0x000fe4000f8e00ff */
[----:B------:R-:W-:Y:S07]  /*6bd0*/  LEPC R20, `(.L_x_122) ;  /* 0x000000001014794e */ /* 0x000fee0000000000 */
[----:B--2-4-:R-:W-:Y:S05]  /*6be0*/  CALL.ABS.NOINC R14 ;  /* 0x000000000e007343 */ /* 0x014fea0003c00000 */
.L_x_122:
[----:B------:R-:W-:Y:S01]  /*6bf0*/  LOP3.LUT P0, RZ, R76, 0x60, RZ, 0xc0, !PT ;  /* 0x000000604cff7812 */ /* 0x000fe2000780c0ff */
[----:B------:R-:W-:Y:S05]  /*6c00*/  WARPSYNC.ALL ;  /* 0x0000000000007948 */ /* 0x000fea0003800000 */
[----:B------:R-:W-:Y:S01]  /*6c10*/  R2UR UR4, R2 ;  /* 0x00000000020472ca */ /* 0x000fe200000e0000 */
[----:B------:R-:W-:Y:S01]  /*6c20*/  BSSY.RECONVERGENT B0, `(.L_x_123) ;  /* 0x000009f000007945 */ /* 0x000fe20003800200 */
[-C--:B---3--:R-:W-:Y:S02]  /*6c30*/  F2FP.F16.E5M2.UNPACK_B R2, R16.reuse ;  /* 0x00000010ff02723e */ /* 0x088fe400020004ff */
[----:B------:R-:W-:Y:S02]  /*6c40*/  F2FP.F16.E5M2.UNPACK_B R16, R16.H1 ;  /* 0x00000010ff10723e */ /* 0x000fe400030004ff */
[----:B------:R-:W-:Y:S01]  /*6c50*/  R2UR UR5, R22 ;  /* 0x00000000160572ca */ /* 0x000fe200000e0000 */
[----:B------:R-:W-:Y:S01]  /*6c60*/  HADD2.F32 R0, -RZ, R2.H0_H0 ;  /* 0x20000002ff007230 */ /* 0x000fe20000004100 */
[-C--:B------:R-:W-:Y:S01]  /*6c70*/  F2FP.F16.E5M2.UNPACK_B R42, R17.reuse ;  /* 0x00000011ff2a723e */ /* 0x080fe200020004ff */
[--C-:B------:R-:W-:Y:S01]  /*6c80*/  HADD2.F32 R3, -RZ, R16.reuse.H0_H0 ;  /* 0x20000010ff037230 */ /* 0x100fe20000004100 */
[----:B------:R-:W-:Y:S01]  /*6c90*/  F2FP.F16.E5M2.UNPACK_B R44, R17.H1 ;  /* 0x00000011ff2c723e */ /* 0x000fe200030004ff */
[----:B------:R-:W-:Y:S01]  /*6ca0*/  HADD2.F32 R40, -RZ, R16.H1_H1 ;  /* 0x30000010ff287230 */ /* 0x000fe20000004100 */
[-C--:B------:R-:W-:Y:S01]  /*6cb0*/  F2FP.F16.E5M2.UNPACK_B R46, R18.reuse ;  /* 0x00000012ff2e723e */ /* 0x080fe200020004ff */
[----:B------:R-:W-:Y:S01]  /*6cc0*/  HADD2.F32 R2, -RZ, R2.H1_H1 ;  /* 0x30000002ff027230 */ /* 0x000fe20000004100 */
[----:B------:R-:W-:Y:S01]  /*6cd0*/  F2FP.F16.E5M2.UNPACK_B R48, R18.H1 ;  /* 0x00000012ff30723e */ /* 0x000fe200030004ff */
[--C-:B------:R-:W-:Y:S01]  /*6ce0*/  HADD2.F32 R41, -RZ, R42.reuse.H0_H0 ;  /* 0x2000002aff297230 */ /* 0x100fe20000004100 */
[-C--:B------:R-:W-:Y:S01]  /*6cf0*/  F2FP.F16.E5M2.UNPACK_B R50, R19.reuse ;  /* 0x00000013ff32723e */ /* 0x080fe200020004ff */
[----:B------:R-:W-:Y:S01]  /*6d00*/  HADD2.F32 R42, -RZ, R42.H1_H1 ;  /* 0x3000002aff2a7230 */ /* 0x000fe20000004100 */
[----:B------:R-:W-:Y:S01]  /*6d10*/  F2FP.F16.E5M2.UNPACK_B R52, R19.H1 ;  /* 0x00000013ff34723e */ /* 0x000fe200030004ff */
[----:B------:R-:W-:Y:S01]  /*6d20*/  HADD2.F32 R43, -RZ, R44.H0_H0 ;  /* 0x2000002cff2b7230 */ /* 0x000fe20000004100 */
[----:B------:R-:W-:Y:S01]  /*6d30*/  LDTM.16dp32bit_t0_t15.x32 R4, tmem[UR4] ;  /* 0x00000004000479ee */ /* 0x000fe20008a80000 */
[----:B------:R-:W1:Y:S01]  /*6d40*/  LDTM.16dp32bit_t16_t31.x32 R4, tmem[UR4+0x20] ;  /* 0x00002004000479ee */ /* 0x000e620008aa0000 */
[----:B------:R-:W-:Y:S01]  /*6d50*/  NOP ;  /* 0x0000000000007918 */ /* 0x000fe20000000000 */
[----:B------:R-:W-:Y:S01]  /*6d60*/  UIADD3 UR5, UPT, UPT, UR5, 0x210, URZ ;  /* 0x0000021005057890 */ /* 0x000fe2000fffe0ff */
[--C-:B------:R-:W-:Y:S01]  /*6d70*/  HADD2.F32 R45, -RZ, R46.reuse.H0_H0 ;  /* 0x2000002eff2d7230 */ /* 0x100fe20000004100 */
[----:B------:R-:W-:Y:S01]  /*6d80*/  F2FP.F16.E5M2.UNPACK_B R54, R64 ;  /* 0x00000040ff36723e */ /* 0x000fe200020004ff */
[----:B------:R-:W-:Y:S01]  /*6d90*/  HADD2.F32 R46, -RZ, R46.H1_H1 ;  /* 0x3000002eff2e7230 */ /* 0x000fe20000004100 */
[----:B------:R-:W-:Y:S01]  /*6da0*/  UPRMT UR5, UR54, 0x654, UR5 ;  /* 0x0000065436057896 */ /* 0x000fe20008000005 */
[--C-:B------:R-:W-:Y:S01]  /*6db0*/  HADD2.F32 R49, -RZ, R50.reuse.H0_H0 ;  /* 0x20000032ff317230 */ /* 0x100fe20000004100 */
[-C--:B------:R-:W-:Y:S01]  /*6dc0*/  F2FP.F16.E5M2.UNPACK_B R58, R65.reuse ;  /* 0x00000041ff3a723e */ /* 0x080fe200020004ff */
[----:B------:R-:W-:Y:S01]  /*6dd0*/  HADD2.F32 R50, -RZ, R50.H1_H1 ;  /* 0x30000032ff327230 */ /* 0x000fe20000004100 */
[----:B------:R-:W-:Y:S01]  /*6de0*/  F2FP.F16.E5M2.UNPACK_B R62, R66 ;  /* 0x00000042ff3e723e */ /* 0x000fe200020004ff */
[--C-:B------:R-:W-:Y:S01]  /*6df0*/  HADD2.F32 R53, -RZ, R54.reuse.H0_H0 ;  /* 0x20000036ff357230 */ /* 0x100fe20000004100 */
[----:B------:R-:W-:Y:S01]  /*6e00*/  F2FP.F16.E5M2.UNPACK_B R56, R64.H1 ;  /* 0x00000040ff38723e */ /* 0x000fe200030004ff */
[----:B------:R-:W-:Y:S01]  /*6e10*/  HADD2.F32 R54, -RZ, R54.H1_H1 ;  /* 0x30000036ff367230 */ /* 0x000fe20000004100 */
[----:B------:R-:W-:Y:S01]  /*6e20*/  F2FP.F16.E5M2.UNPACK_B R60, R65.H1 ;  /* 0x00000041ff3c723e */ /* 0x000fe200030004ff */
[----:B-1----:R-:W-:Y:S01]  /*6e30*/  SYNCS.ARRIVE.TRANS64.RED.A1T0 RZ, [UR5], RZ ;  /* 0x000000ffffff79a7 */ /* 0x002fe20008100405 */
[--C-:B------:R-:W-:Y:S01]  /*6e40*/  HADD2.F32 R57, -RZ, R58.reuse.H0_H0 ;  /* 0x2000003aff397230 */ /* 0x100fe20000004100 */
[-C--:B------:R-:W-:Y:S01]  /*6e50*/  F2FP.F16.E5M2.UNPACK_B R65, R67.reuse ;  /* 0x00000043ff41723e */ /* 0x080fe200020004ff */
[----:B------:R-:W-:Y:S01]  /*6e60*/  HADD2.F32 R58, -RZ, R58.H1_H1 ;  /* 0x3000003aff3a7230 */ /* 0x000fe20000004100 */
[----:B------:R-:W-:Y:S01]  /*6e70*/  F2FP.F16.E5M2.UNPACK_B R64, R66.H1 ;  /* 0x00000042ff40723e */ /* 0x000fe200030004ff */
[--C-:B------:R-:W-:Y:S01]  /*6e80*/  HADD2.F32 R61, -RZ, R62.reuse.H0_H0 ;  /* 0x2000003eff3d7230 */ /* 0x100fe20000004100 */
[----:B------:R-:W-:Y:S01]  /*6e90*/  F2FP.F16.E5M2.UNPACK_B R67, R67.H1 ;  /* 0x00000043ff43723e */ /* 0x000fe200030004ff */
[----:B------:R-:W-:Y:S01]  /*6ea0*/  HADD2.F32 R62, -RZ, R62.H1_H1 ;  /* 0x3000003eff3e7230 */ /* 0x000fe20000004100 */
[----:B------:R-:W-:Y:S01]  /*6eb0*/  IADD3 R36, PT, PT, R36, 0x1, RZ ;  /* 0x0000000124247810 */ /* 0x000fe20007ffe0ff */
[C---:B----4-:R-:W-:Y:S01]  /*6ec0*/  FMUL R4, R38.reuse, R4 ;  /* 0x0000000426047220 */ /* 0x050fe20000400000 */
[C---:B------:R-:W-:Y:S01]  /*6ed0*/  FMUL R5, R38.reuse, R5 ;  /* 0x0000000526057220 */ /* 0x040fe20000400000 */
[C---:B------:R-:W-:Y:S01]  /*6ee0*/  FMUL R8, R38.reuse, R8 ;  /* 0x0000000826087220 */ /* 0x040fe20000400000 */
[C---:B------:R-:W-:Y:S01]  /*6ef0*/  FMUL R9, R38.reuse, R9 ;  /* 0x0000000926097220 */ /* 0x040fe20000400000 */
[C---:B------:R-:W-:Y:S01]  /*6f00*/  FFMA R4, R39.reuse, R0, R4 ;  /* 0x0000000027047223 */ /* 0x040fe20000000004 */
[C---:B------:R-:W-:Y:S01]  /*6f10*/  FFMA R5, R39.reuse, R2, R5 ;  /* 0x0000000227057223 */ /* 0x040fe20000000005 */
[C---:B------:R-:W-:Y:S01]  /*6f20*/  FMUL R12, R38.reuse, R12 ;  /* 0x0000000c260c7220 */ /* 0x040fe20000400000 */
        /* <DEDUP_REMOVED lines=10> */
[----:B------:R-:W-:Y:S02]  /*6fd0*/  HADD2.F32 R44, -RZ, R44.H1_H1 ;  /* 0x3000002cff2c7230 */ /* 0x000fe40000004100 */
[C---:B------:R-:W-:Y:S01]  /*6fe0*/  FMUL R10, R38.reuse, R10 ;  /* 0x0000000a260a7220 */ /* 0x040fe20000400000 */
[C---:B------:R-:W-:Y:S01]  /*6ff0*/  FFMA R6, R39.reuse, R3, R6 ;  /* 0x0000000327067223 */ /* 0x040fe20000000006 */
[C---:B------:R-:W-:Y:S01]  /*7000*/  FFMA R7, R39.reuse, R40, R7 ;  /* 0x0000002827077223 */ /* 0x040fe20000000007 */
[C---:B------:R-:W-:Y:S01]  /*7010*/  FFMA R8, R39.reuse, R41, R8 ;  /* 0x0000002927087223 */ /* 0x040fe20000000008 */
[C---:B------:R-:W-:Y:S01]  /*7020*/  FFMA R9, R39.reuse, R42, R9 ;  /* 0x0000002a27097223 */ /* 0x040fe20000000009 */
[----:B------:R-:W-:Y:S01]  /*7030*/  FFMA R10, R39, R43, R10 ;  /* 0x0000002b270a7223 */ /* 0x000fe2000000000a */
[--C-:B------:R-:W-:Y:S01]  /*7040*/  HADD2.F32 R40, -RZ, R65.reuse.H0_H0 ;  /* 0x20000041ff287230 */ /* 0x100fe20000004100 */
[----:B------:R-:W-:Y:S01]  /*7050*/  F2FP.SATFINITE.E5M2.F32.PACK_AB_MERGE_C R86, R7, R6, RZ ;  /* 0x000000060756723e */ /* 0x000fe200048060ff */
[C---:B------:R-:W-:Y:S01]  /*7060*/  FMUL R7, R38.reuse, R24 ;  /* 0x0000001826077220 */ /* 0x040fe20000400000 */
[C---:B------:R-:W-:Y:S01]  /*7070*/  FMUL R24, R38.reuse, R29 ;  /* 0x0000001d26187220 */ /* 0x040fe20000400000 */
[C---:B------:R-:W-:Y:S01]  /*7080*/  FMUL R29, R38.reuse, R34 ;  /* 0x00000022261d7220 */ /* 0x040fe20000400000 */
[----:B------:R-:W-:Y:S02]  /*7090*/  HADD2.F32 R65, -RZ, R65.H1_H1 ;  /* 0x30000041ff417230 */ /* 0x000fe40000004100 */
[C---:B------:R-:W-:Y:S01]  /*70a0*/  FMUL R11, R38.reuse, R11 ;  /* 0x0000000b260b7220 */ /* 0x040fe20000400000 */
[--C-:B------:R-:W-:Y:S02]  /*70b0*/  HADD2.F32 R47, -RZ, R48.reuse.H0_H0 ;  /* 0x20000030ff2f7230 */ /* 0x100fe40000004100 */
[C---:B------:R-:W-:Y:S01]  /*70c0*/  FMUL R14, R38.reuse, R14 ;  /* 0x0000000e260e7220 */ /* 0x040fe20000400000 */
[----:B------:R-:W-:Y:S02]  /*70d0*/  HADD2.F32 R48, -RZ, R48.H1_H1 ;  /* 0x30000030ff307230 */ /* 0x000fe40000004100 */
[C---:B------:R-:W-:Y:S01]  /*70e0*/  FFMA R11, R39.reuse, R44, R11 ;  /* 0x0000002c270b7223 */ /* 0x040fe2000000000b */
[C---:B------:R-:W-:Y:S01]  /*70f0*/  FFMA R12, R39.reuse, R45, R12 ;  /* 0x0000002d270c7223 */ /* 0x040fe2000000000c */
[C---:B------:R-:W-:Y:S01]  /*7100*/  FFMA R13, R39.reuse, R46, R13 ;  /* 0x0000002e270d7223 */ /* 0x040fe2000000000d */
[----:B------:R-:W-:Y:S01]  /*7110*/  FFMA R14, R39, R47, R14 ;  /* 0x0000002f270e7223 */ /* 0x000fe2000000000e */
[C---:B------:R-:W-:Y:S01]  /*7120*/  FMUL R15, R38.reuse, R15 ;  /* 0x0000000f260f7220 */ /* 0x040fe20000400000 */
[--C-:B------:R-:W-:Y:S01]  /*7130*/  HADD2.F32 R51, -RZ, R52.reuse.H0_H0 ;  /* 0x20000034ff337230 */ /* 0x100fe20000004100 */
[----:B------:R-:W-:Y:S01]  /*7140*/  F2FP.SATFINITE.E5M2.F32.PACK_AB_MERGE_C R10, R11, R10, RZ ;  /* 0x0000000a0b0a723e */ /* 0x000fe200048060ff */
[----:B------:R-:W-:Y:S02]  /*7150*/  HADD2.F32 R52, -RZ, R52.H1_H1 ;  /* 0x30000034ff347230 */ /* 0x000fe40000004100 */
[C---:B------:R-:W-:Y:S01]  /*7160*/  FFMA R15, R39.reuse, R48, R15 ;  /* 0x00000030270f7223 */ /* 0x040fe2000000000f */
[C---:B------:R-:W-:Y:S01]  /*7170*/  FFMA R16, R39.reuse, R49, R16 ;  /* 0x0000003127107223 */ /* 0x040fe20000000010 */
[C---:B------:R-:W-:Y:S01]  /*7180*/  FFMA R17, R39.reuse, R50, R17 ;  /* 0x0000003227117223 */ /* 0x040fe20000000011 */
[C---:B------:R-:W-:Y:S01]  /*7190*/  FMUL R18, R38.reuse, R18 ;  /* 0x0000001226127220 */ /* 0x040fe20000400000 */
[C---:B------:R-:W-:Y:S01]  /*71a0*/  FMUL R19, R38.reuse, R19 ;  /* 0x0000001326137220 */ /* 0x040fe20000400000 */
[--C-:B------:R-:W-:Y:S02]  /*71b0*/  HADD2.F32 R55, -RZ, R56.reuse.H0_H0 ;  /* 0x20000038ff377230 */ /* 0x100fe40000004100 */
[C---:B------:R-:W-:Y:S01]  /*71c0*/  FMUL R3, R38.reuse, R22 ;  /* 0x0000001626037220 */ /* 0x040fe20000400000 */
[C---:B------:R-:W-:Y:S01]  /*71d0*/  FFMA R18, R39.reuse, R51, R18 ;  /* 0x0000003327127223 */ /* 0x040fe20000000012 */
[----:B------:R-:W-:Y:S02]  /*71e0*/  HADD2.F32 R56, -RZ, R56.H1_H1 ;  /* 0x30000038ff387230 */ /* 0x000fe40000004100 */
[C---:B------:R-:W-:Y:S01]  /*71f0*/  FFMA R19, R39.reuse, R52, R19 ;  /* 0x0000003427137223 */ /* 0x040fe20000000013 */
[C---:B------:R-:W-:Y:S01]  /*7200*/  FMUL R6, R38.reuse, R23 ;  /* 0x0000001726067220 */ /* 0x040fe20000400000 */
[C---:B------:R-:W-:Y:S01]  /*7210*/  FFMA R0, R39.reuse, R53, R0 ;  /* 0x0000003527007223 */ /* 0x040fe20000000000 */
[C---:B------:R-:W-:Y:S01]  /*7220*/  FFMA R2, R39.reuse, R54, R2 ;  /* 0x0000003627027223 */ /* 0x040fe20000000002 */
[--C-:B------:R-:W-:Y:S02]  /*7230*/  HADD2.F32 R59, -RZ, R60.reuse.H0_H0 ;  /* 0x2000003cff3b7230 */ /* 0x100fe40000004100 */
[C---:B------:R-:W-:Y:S01]  /*7240*/  FFMA R3, R39.reuse, R55, R3 ;  /* 0x0000003727037223 */ /* 0x040fe20000000003 */
[----:B------:R-:W-:Y:S02]  /*7250*/  HADD2.F32 R60, -RZ, R60.H1_H1 ;  /* 0x3000003cff3c7230 */ /* 0x000fe40000004100 */
[C---:B------:R-:W-:Y:S01]  /*7260*/  FMUL R21, R38.reuse, R26 ;  /* 0x0000001a26157220 */ /* 0x040fe20000400000 */
[C---:B------:R-:W-:Y:S01]  /*7270*/  FMUL R22, R38.reuse, R27 ;  /* 0x0000001b26167220 */ /* 0x040fe20000400000 */
[C---:B------:R-:W-:Y:S01]  /*7280*/  FFMA R6, R39.reuse, R56, R6 ;  /* 0x0000003827067223 */ /* 0x040fe20000000006 */
[C---:B------:R-:W-:Y:S01]  /*7290*/  FFMA R7, R39.reuse, R57, R7 ;  /* 0x0000003927077223 */ /* 0x040fe20000000007 */
[C---:B------:R-:W-:Y:S01]  /*72a0*/  FMUL R23, R38.reuse, R28 ;  /* 0x0000001c26177220 */ /* 0x040fe20000400000 */
[C---:B------:R-:W-:Y:S01]  /*72b0*/  FFMA R20, R39.reuse, R58, R20 ;  /* 0x0000003a27147223 */ /* 0x040fe20000000014 */
[--C-:B------:R-:W-:Y:S02]  /*72c0*/  HADD2.F32 R63, -RZ, R64.reuse.H0_H0 ;  /* 0x20000040ff3f7230 */ /* 0x100fe40000004100 */
[C---:B------:R-:W-:Y:S01]  /*72d0*/  FFMA R21, R39.reuse, R59, R21 ;  /* 0x0000003b27157223 */ /* 0x040fe20000000015 */
[----:B------:R-:W-:Y:S02]  /*72e0*/  HADD2.F32 R64, -RZ, R64.H1_H1 ;  /* 0x30000040ff407230 */ /* 0x000fe40000004100 */
[C---:B------:R-:W-:Y:S01]  /*72f0*/  FFMA R22, R39.reuse, R60, R22 ;  /* 0x0000003c27167223 */ /* 0x040fe20000000016 */
[C---:B------:R-:W-:Y:S01]  /*7300*/  FMUL R26, R38.reuse, R31 ;  /* 0x0000001f261a7220 */ /* 0x040fe20000400000 */
[C---:B------:R-:W-:Y:S01]  /*7310*/  FMUL R27, R38.reuse, R32 ;  /* 0x00000020261b7220 */ /* 0x040fe20000400000 */
[C---:B------:R-:W-:Y:S01]  /*7320*/  FFMA R23, R39.reuse, R61, R23 ;  /* 0x0000003d27177223 */ /* 0x040fe20000000017 */
[----:B------:R-:W-:Y:S01]  /*7330*/  FMUL R28, R38, R33 ;  /* 0x00000021261c7220 */ /* 0x000fe20000400000 */
[C---:B------:R-:W-:Y:S01]  /*7340*/  FFMA R24, R39.reuse, R62, R24 ;  /* 0x0000003e27187223 */ /* 0x040fe20000000018 */
[--C-:B------:R-:W-:Y:S02]  /*7350*/  HADD2.F32 R66, -RZ, R67.reuse.H0_H0 ;  /* 0x20000043ff427230 */ /* 0x100fe40000004100 */
[C---:B------:R-:W-:Y:S01]  /*7360*/  FFMA R25, R39.reuse, R63, R25 ;  /* 0x0000003f27197223 */ /* 0x040fe20000000019 */
[----:B------:R-:W-:Y:S02]  /*7370*/  HADD2.F32 R67, -RZ, R67.H1_H1 ;  /* 0x30000043ff437230 */ /* 0x000fe40000004100 */
[----:B------:R-:W-:Y:S01]  /*7380*/  FFMA R26, R39, R64, R26 ;  /* 0x00000040271a7223 */ /* 0x000fe2000000001a */
[----:B------:R-:W-:Y:S01]  /*7390*/  F2FP.SATFINITE.E5M2.F32.PACK_AB_MERGE_C R14, R15, R14, RZ ;  /* 0x0000000e0f0e723e */ /* 0x000fe200048060ff */
[----:B------:R-:W-:Y:S01]  /*73a0*/  FFMA R27, R39, R40, R27 ;  /* 0x00000028271b7223 */ /* 0x000fe2000000001b */
[----:B------:R-:W-:Y:S01]  /*73b0*/  F2FP.SATFINITE.E5M2.F32.PACK_AB_MERGE_C R18, R19, R18, RZ ;  /* 0x000000121312723e */ /* 0x000fe200048060ff */
[C---:B------:R-:W-:Y:S01]  /*73c0*/  FFMA R28, R39.reuse, R65, R28 ;  /* 0x00000041271c7223 */ /* 0x040fe2000000001c */
[C---:B------:R-:W-:Y:S01]  /*73d0*/  FFMA R29, R39.reuse, R66, R29 ;  /* 0x00000042271d7223 */ /* 0x040fe2000000001d */
[----:B------:R-:W-:Y:S01]  /*73e0*/  FFMA R30, R39, R67, R30 ;  /* 0x00000043271e7223 */ /* 0x000fe2000000001e */
[----:B------:R-:W-:Y:S02]  /*73f0*/  F2FP.SATFINITE.E5M2.F32.PACK_AB_MERGE_C R32, R5, R4, R86 ;  /* 0x000000040520723e */ /* 0x000fe40004806056 */
[----:B------:R-:W-:Y:S02]  /*7400*/  F2FP.SATFINITE.E5M2.F32.PACK_AB_MERGE_C R33, R9, R8, R10 ;  /* 0x000000080921723e */ /* 0x000fe4000480600a */
[----:B------:R-:W-:Y:S02]  /*7410*/  F2FP.SATFINITE.E5M2.F32.PACK_AB_MERGE_C R34, R13, R12, R14 ;  /* 0x0000000c0d22723e */ /* 0x000fe4000480600e */
[----:B------:R-:W-:Y:S02]  /*7420*/  F2FP.SATFINITE.E5M2.F32.PACK_AB_MERGE_C R35, R17, R16, R18 ;  /* 0x000000101123723e */ /* 0x000fe40004806012 */
[----:B------:R-:W-:Y:S02]  /*7430*/  F2FP.SATFINITE.E5M2.F32.PACK_AB_MERGE_C R3, R6, R3, RZ ;  /* 0x000000030603723e */ /* 0x000fe400048060ff */
[----:B------:R-:W-:Y:S01]  /*7440*/  F2FP.SATFINITE.E5M2.F32.PACK_AB_MERGE_C R5, R22, R21, RZ ;  /* 0x000000151605723e */ /* 0x000fe200048060ff */
[----:B------:R1:W-:Y:S01]  /*7450*/  STS.128 [R78+UR57+0x1400], R32 ;  /* 0x001400204e007988 */ /* 0x0003e20008000c39 */
[----:B------:R-:W-:Y:S02]  /*7460*/  F2FP.SATFINITE.E5M2.F32.PACK_AB_MERGE_C R6, R26, R25, RZ ;  /* 0x000000191a06723e */ /* 0x000fe400048060ff */
[----:B------:R-:W-:Y:S02]  /*7470*/  F2FP.SATFINITE.E5M2.F32.PACK_AB_MERGE_C R29, R30, R29, RZ ;  /* 0x0000001d1e1d723e */ /* 0x000fe400048060ff */
[----:B------:R-:W-:Y:S02]  /*7480*/  F2FP.SATFINITE.E5M2.F32.PACK_AB_MERGE_C R5, R20, R7, R5 ;  /* 0x000000071405723e */ /* 0x000fe40004806005 */
[----:B------:R-:W-:Y:S02]  /*7490*/  F2FP.SATFINITE.E5M2.F32.PACK_AB_MERGE_C R4, R2, R0, R3 ;  /* 0x000000000204723e */ /* 0x000fe40004806003 */
[----:B------:R-:W-:Y:S02]  /*74a0*/  F2FP.SATFINITE.E5M2.F32.PACK_AB_MERGE_C R6, R24, R23, R6 ;  /* 0x000000171806723e */ /* 0x000fe40004806006 */
[----:B------:R-:W-:Y:S05]  /*74b0*/  F2FP.SATFINITE.E5M2.F32.PACK_AB_MERGE_C R7, R28, R27, R29 ;  /* 0x0000001b1c07723e */ /* 0x000fea000480601d */
[----:B------:R1:W-:Y:S01]  /*74c0*/  STS.128 [R77+0x1010], R4 ;  /* 0x001010044d007388 */ /* 0x0003e20000000c00 */
[----:B------:R-:W-:Y:S01]  /*74d0*/  @!PT LDS RZ, [RZ] ;  /* 0x00000000fffff984 */ /* 0x000fe20000000800 */
[----:B------:R-:W-:Y:S01]  /*74e0*/  @!PT LDS RZ, [RZ] ;  /* 0x00000000fffff984 */ /* 0x000fe20000000800 */
[----:B------:R-:W-:Y:S01]  /*74f0*/  @!PT LDS RZ, [RZ] ;  /* 0x00000000fffff984 */ /* 0x000fe20000000800 */
[----:B------:R-:W-:Y:S01]  /*7500*/  @!PT LDS RZ, [RZ] ;  /* 0x00000000fffff984 */ /* 0x000fe20000000800 */
[----:B------:R3:W-:Y:S07]  /*7510*/  MEMBAR.ALL.CTA ;  /* 0x0000000000007992 */ /* 0x0007ee0000008000 */
[----:B---3--:R-:W3:Y:S02]  /*7520*/  FENCE.VIEW.ASYNC.S ;  /* 0x00000000000073c6 */ /* 0x008ee40000000000 */
[----:B---3--:R-:W-:Y:S06]  /*7530*/  BAR.SYNC.DEFER_BLOCKING 0x1, 0x80 ;  /* 0x0042000000007b1d */ /* 0x008fec0000010000 */
[----:B------:R-:W-:Y:S05]  /*7540*/  @P0 BRA `(.L_x_124) ;  /* 0x0000000000300947 */ /* 0x000fea0003800000 */
[----:B------:R-:W-:Y:S02]  /*7550*/  UIADD3 UR10, UPT, UPT, UR57, 0x1400, URZ ;  /* 0x00001400390a7890 */ /* 0x000fe4000fffe0ff */
[----:B------:R-:W-:Y:S02]  /*7560*/  UIADD3 UR8, UP0, UPT, UR62, 0x680, URZ ;  /* 0x000006803e087890 */ /* 0x000fe4000ff1e0ff */
[----:B------:R-:W-:Y:S02]  /*7570*/  USHF.L.U32 UR5, UR51, 0x6, URZ ;  /* 0x0000000633057899 */ /* 0x000fe400080006ff */
[----:B------:R-:W-:Y:S01]  /*7580*/  MOV R85, UR10 ;  /* 0x0000000a00557c02 */ /* 0x000fe20008000f00 */
[----:B------:R-:W-:Y:S02]  /*7590*/  USHF.L.U32 UR6, UR50, 0x6, URZ ;  /* 0x0000000632067899 */ /* 0x000fe400080006ff */
[----:B------:R-:W-:Y:S01]  /*75a0*/  UIADD3.X UR9, UPT, UPT, URZ, UR63, URZ, UP0, !UPT ;  /* 0x0000003fff097290 */ /* 0x000fe200087fe4ff */
[----:B------:R-:W-:Y:S01]  /*75b0*/  R2UR UR4, R85 ;  /* 0x00000000550472ca */ /* 0x000fe200000e0000 */
[----:B------:R-:W-:Y:S11]  /*75c0*/  UMOV UR7, UR36 ;  /* 0x0000002400077c82 */ /* 0x000ff60008000000 */
[----:B------:R-:W-:Y:S01]  /*75d0*/  @!UPT UIADD3 URZ, UPT, UPT, URZ, URZ, URZ ;  /* 0x000000fffffff290 */ /* 0x000fe2000fffe0ff */
[----:B------:R3:W-:Y:S01]  /*75e0*/  UTMASTG.3D [UR4], [UR8] ;  /* 0x00000004080073b5 */ /* 0x0007e20008010000 */
[----:B------:R0:W-:Y:S01]  /*75f0*/  UTMACMDFLUSH ;  /* 0x00000000000079b7 */ /* 0x0001e20000000000 */
[----:B---3--:R-:W-:Y:S04]  /*7600*/  DEPBAR.LE SB0, 0x0 ;  /* 0x000080000000791a */ /* 0x008fe80000000000 */
.L_x_124:
[----:B------:R-:W-:Y:S05]  /*7610*/  BSYNC.RECONVERGENT B0 ;  /* 0x0000000000007941 */ /* 0x000fea0003800200 */
.L_x_123:
[----:B------:R-:W-:Y:S01]  /*7620*/  BAR.SYNC.DEFER_BLOCKING 0x1, 0x80 ;  /* 0x0042000000007b1d */ /* 0x000fe20000010000 */
[----:B------:R-:W-:Y:S01]  /*7630*/  ISETP.NE.AND P0, PT, R81, 0x2, PT ;  /* 0x000000025100780c */ /* 0x000fe20003f05270 */
[----:B------:R-:W-:Y:S01]  /*7640*/  UISETP.NE.AND UP0, UPT, UR61, URZ, UPT ;  /* 0x000000ff3d00728c */ /* 0x000fe2000bf05270 */
[----:B------:R-:W-:Y:S01]  /*7650*/  ISETP.NE.AND P1, PT, R36, 0x4, PT ;  /* 0x000000042400780c */ /* 0x000fe20003f25270 */
[----:B------:R-:W-:Y:S01]  /*7660*/  UIADD3 UR51, UPT, UPT, UR42, UR48, URZ ;  /* 0x000000302a337290 */ /* 0x000fe2000fffe0ff */
[----:B------:R-:W-:Y:S01]  /*7670*/  SEL R2, RZ, 0x1, P0 ;  /* 0x00000001ff027807 */ /* 0x000fe20000000000 */
[----:B------:R-:W-:Y:S01]  /*7680*/  UIADD3 UR50, UPT, UPT, UR43, UR49, URZ ;  /* 0x000000312b327290 */ /* 0x000fe2000fffe0ff */
[----:B------:R-:W-:Y:S02]  /*7690*/  SEL R0, RZ, 0x1, P1 ;  /* 0x00000001ff007807 */ /* 0x000fe40000800000 */
[----:B------:R-:W-:Y:S02]  /*76a0*/  LOP3.LUT R83, R83, R2, RZ, 0x3c, !PT ;  /* 0x0000000253537212 */ /* 0x000fe400078e3cff */
[----:B------:R-:W-:Y:S02]  /*76b0*/  LOP3.LUT R84, R84, R0, RZ, 0x3c, !PT ;  /* 0x0000000054547212 */ /* 0x000fe400078e3cff */
[----:B------:R-:W-:Y:S02]  /*76c0*/  SEL R81, R81, RZ, P0 ;  /* 0x000000ff51517207 */ /* 0x000fe40000000000 */
[----:B------:R-:W-:Y:S01]  /*76d0*/  SEL R36, R36, RZ, P1 ;  /* 0x000000ff24247207 */ /* 0x000fe20000800000 */
[----:B------:R-:W-:Y:S01]  /*76e0*/  UMOV UR36, UR60 ;  /* 0x0000003c00247c82 */ /* 0x000fe20008000000 */
[----:B------:R-:W-:Y:S05]  /*76f0*/  BRA.U UP0, `(.L_x_125) ;  /* 0xffffffe500587547 */ /* 0x000fea000b83ffff */
[----:B------:R-:W-:Y:S05]  /*7700*/  EXIT ;  /* 0x000000000000794d */ /* 0x000fea0003800000 */
.L_x_25:
[----:B--2---:R2:W3:Y:S02]  /*7710*/  SYNCS.PHASECHK.TRANS64.TRYWAIT P0, [R0+URZ+0x240], R2 ;  /* 0x00024002000075a7 */ /* 0x0044e400080011ff */
[----:B---3--:R-:W-:Y:S05]  /*7720*/  @!P0 NANOSLEEP.SYNCS 0x989680 ;  /* 0x009896800000895d */ /* 0x008fea0003900000 */
[----:B------:R-:W3:Y:S02]  /*7730*/  @!P0 SYNCS.PHASECHK.TRANS64 P0, [R0+URZ+0x240], R2 ;  /* 0x00024002000085a7 */ /* 0x000ee400080010ff */
[----:B---3--:R-:W-:Y:S05]  /*7740*/  @!P0 BRA `(.L_x_25) ;  /* 0xfffffffc00f08947 */ /* 0x008fea000383ffff */
[----:B------:R-:W-:Y:S05]  /*7750*/  BRA `(.L_x_126) ;  /* 0xffffffa400587947 */ /* 0x000fea000383ffff */
.L_x_28:
[----:B-1----:R-:W-:-:S07]  /*7760*/  MOV R0, UR33 ;  /* 0x0000002100007c02 */ /* 0x002fce0008000f00 */
.L_x_127:
[----:B-1----:R1:W2:Y:S02]  /*7770*/  SYNCS.PHASECHK.TRANS64.TRYWAIT P0, [R0+URZ+0xd8], R3 ;  /* 0x0000d803000075a7 */ /* 0x0022a400080011ff */
[----:B--2---:R-:W-:Y:S05]  /*7780*/  @!P0 NANOSLEEP.SYNCS 0x989680 ;  /* 0x009896800000895d */ /* 0x004fea0003900000 */
[----:B------:R-:W2:Y:S02]  /*7790*/  @!P0 SYNCS.PHASECHK.TRANS64 P0, [R0+URZ+0xd8], R3 ;  /* 0x0000d803000085a7 */ /* 0x000ea400080010ff */
[----:B--2---:R-:W-:Y:S05]  /*77a0*/  @!P0 BRA `(.L_x_127) ;  /* 0xfffffffc00f08947 */ /* 0x004fea000383ffff */
[----:B------:R-:W-:Y:S05]  /*77b0*/  BRA `(.L_x_27) ;  /* 0xffffffa400a47947 */ /* 0x000fea000383ffff */
.L_x_35:
[----:B-1----:R-:W-:-:S07]  /*77c0*/  MOV R0, UR17 ;  /* 0x0000001100007c02 */ /* 0x002fce0008000f00 */
.L_x_128:
[----:B-1----:R1:W2:Y:S02]  /*77d0*/  SYNCS.PHASECHK.TRANS64.TRYWAIT P0, [R0+URZ+0xd8], R3 ;  /* 0x0000d803000075a7 */ /* 0x0022a400080011ff */
[----:B--2---:R-:W-:Y:S05]  /*77e0*/  @!P0 NANOSLEEP.SYNCS 0x989680 ;  /* 0x009896800000895d */ /* 0x004fea0003900000 */
[----:B------:R-:W2:Y:S02]  /*77f0*/  @!P0 SYNCS.PHASECHK.TRANS64 P0, [R0+URZ+0xd8], R3 ;  /* 0x0000d803000085a7 */ /* 0x000ea400080010ff */
[----:B--2---:R-:W-:Y:S05]  /*7800*/  @!P0 BRA `(.L_x_128) ;  /* 0xfffffffc00f08947 */ /* 0x004fea000383ffff */
[----:B------:R-:W-:Y:S05]  /*7810*/  BRA `(.L_x_34) ;  /* 0xffffffa800687947 */ /* 0x000fea000383ffff */
.L_x_40:
[----:B-1----:R1:W2:Y:S02]  /*7820*/  SYNCS.PHASECHK.TRANS64.TRYWAIT P0, [R3+URZ+0x1d0], R0 ;  /* 0x0001d000030075a7 */ /* 0x0022a400080011ff */
[----:B--2---:R-:W-:Y:S05]  /*7830*/  @!P0 NANOSLEEP.SYNCS 0x989680 ;  /* 0x009896800000895d */ /* 0x004fea0003900000 */
[----:B------:R-:W2:Y:S02]  /*7840*/  @!P0 SYNCS.PHASECHK.TRANS64 P0, [R3+URZ+0x1d0], R0 ;  /* 0x0001d000030085a7 */ /* 0x000ea400080010ff */
[----:B--2---:R-:W-:Y:S05]  /*7850*/  @!P0 BRA `(.L_x_40) ;  /* 0xfffffffc00f08947 */ /* 0x004fea000383ffff */
[----:B------:R-:W-:Y:S05]  /*7860*/  BRA `(.L_x_129) ;  /* 0xffffffac00147947 */ /* 0x000fea000383ffff */
.L_x_44:
[----:B------:R-:W-:-:S07]  /*7870*/  MOV R0, UR4 ;  /* 0x0000000400007c02 */ /* 0x000fce0008000f00 */
.L_x_130:
[----:B-1----:R1:W2:Y:S02]  /*7880*/  SYNCS.PHASECHK.TRANS64.TRYWAIT P0, [R0+URZ], R2 ;  /* 0x00000002000075a7 */ /* 0x0022a400080011ff */
[----:B--2---:R-:W-:Y:S05]  /*7890*/  @!P0 NANOSLEEP.SYNCS 0x989680 ;  /* 0x009896800000895d */ /* 0x004fea0003900000 */
[----:B------:R-:W2:Y:S02]  /*78a0*/  @!P0 SYNCS.PHASECHK.TRANS64 P0, [R0+URZ], R2 ;  /* 0x00000002000085a7 */ /* 0x000ea400080010ff */
[----:B--2---:R-:W-:Y:S05]  /*78b0*/  @!P0 BRA `(.L_x_130) ;  /* 0xfffffffc00f08947 */ /* 0x004fea000383ffff */
[----:B------:R-:W-:Y:S05]  /*78c0*/  BRA `(.L_x_131) ;  /* 0xffffffb000987947 */ /* 0x000fea000383ffff */
.L_x_45:
[----:B------:R-:W-:-:S07]  /*78d0*/  MOV R0, UR4 ;  /* 0x0000000400007c02 */ /* 0x000fce0008000f00 */
.L_x_132:
[----:B-1----:R1:W2:Y:S02]  /*78e0*/  SYNCS.PHASECHK.TRANS64.TRYWAIT P0, [R0+URZ], R3 ;  /* 0x00000003000075a7 */ /* 0x0022a400080011ff */
[----:B--2---:R-:W-:Y:S05]  /*78f0*/  @!P0 NANOSLEEP.SYNCS 0x989680 ;  /* 0x009896800000895d */ /* 0x004fea0003900000 */
[----:B------:R-:W2:Y:S02]  /*7900*/  @!P0 SYNCS.PHASECHK.TRANS64 P0, [R0+URZ], R3 ;  /* 0x00000003000085a7 */ /* 0x000ea400080010ff */
[----:B--2---:R-:W-:Y:S05]  /*7910*/  @!P0 BRA `(.L_x_132) ;  /* 0xfffffffc00f08947 */ /* 0x004fea000383ffff */
[----:B------:R-:W-:Y:S05]  /*7920*/  BRA `(.L_x_133) ;  /* 0xffffffb000a47947 */ /* 0x000fea000383ffff */
.L_x_46:
[----:B------:R-:W-:-:S07]  /*7930*/  MOV R0, UR4 ;  /* 0x0000000400007c02 */ /* 0x000fce0008000f00 */
.L_x_134:
[----:B-1----:R1:W2:Y:S02]  /*7940*/  SYNCS.PHASECHK.TRANS64.TRYWAIT P0, [R0+URZ], R3 ;  /* 0x00000003000075a7 */ /* 0x0022a400080011ff */
[----:B--2---:R-:W-:Y:S05]  /*7950*/  @!P0 NANOSLEEP.SYNCS 0x989680 ;  /* 0x009896800000895d */ /* 0x004fea0003900000 */
[----:B------:R-:W2:Y:S02]  /*7960*/  @!P0 SYNCS.PHASECHK.TRANS64 P0, [R0+URZ], R3 ;  /* 0x00000003000085a7 */ /* 0x000ea400080010ff */
[----:B--2---:R-:W-:Y:S05]  /*7970*/  @!P0 BRA `(.L_x_134) ;  /* 0xfffffffc00f08947 */ /* 0x004fea000383ffff */
[----:B------:R-:W-:Y:S05]  /*7980*/  BRA `(.L_x_135) ;  /* 0xffffffb000b07947 */ /* 0x000fea000383ffff */
.L_x_47:
[----:B------:R-:W-:-:S07]  /*7990*/  MOV R0, UR4 ;  /* 0x0000000400007c02 */ /* 0x000fce0008000f00 */
.L_x_136:
[----:B-1----:R1:W2:Y:S02]  /*79a0*/  SYNCS.PHASECHK.TRANS64.TRYWAIT P0, [R0+URZ], R3 ;  /* 0x00000003000075a7 */ /* 0x0022a400080011ff */
[----:B--2---:R-:W-:Y:S05]  /*79b0*/  @!P0 NANOSLEEP.SYNCS 0x989680 ;  /* 0x009896800000895d */ /* 0x004fea0003900000 */
[----:B------:R-:W2:Y:S02]  /*79c0*/  @!P0 SYNCS.PHASECHK.TRANS64 P0, [R0+URZ], R3 ;  /* 0x00000003000085a7 */ /* 0x000ea400080010ff */
[----:B--2---:R-:W-:Y:S05]  /*79d0*/  @!P0 BRA `(.L_x_136) ;  /* 0xfffffffc00f08947 */ /* 0x004fea000383ffff */
[----:B------:R-:W-:Y:S05]  /*79e0*/  BRA `(.L_x_137) ;  /* 0xffffffb000bc7947 */ /* 0x000fea000383ffff */
.L_x_48:
[----:B------:R-:W-:-:S07]  /*79f0*/  MOV R0, UR4 ;  /* 0x0000000400007c02 */ /* 0x000fce0008000f00 */
.L_x_138:
[----:B-1----:R1:W2:Y:S02]  /*7a00*/  SYNCS.PHASECHK.TRANS64.TRYWAIT P0, [R0+URZ], R3 ;  /* 0x00000003000075a7 */ /* 0x0022a400080011ff */
[----:B--2---:R-:W-:Y:S05]  /*7a10*/  @!P0 NANOSLEEP.SYNCS 0x989680 ;  /* 0x009896800000895d */ /* 0x004fea0003900000 */
[----:B------:R-:W2:Y:S02]  /*7a20*/  @!P0 SYNCS.PHASECHK.TRANS64 P0, [R0+URZ], R3 ;  /* 0x00000003000085a7 */ /* 0x000ea400080010ff */
[----:B--2---:R-:W-:Y:S05]  /*7a30*/  @!P0 BRA `(.L_x_138) ;  /* 0xfffffffc00f08947 */ /* 0x004fea000383ffff */
[----:B------:R-:W-:Y:S05]  /*7a40*/  BRA `(.L_x_139) ;  /* 0xffffffb000c87947 */ /* 0x000fea000383ffff */
.L_x_49:
[----:B------:R-:W-:-:S07]  /*7a50*/  MOV R0, UR4 ;  /* 0x0000000400007c02 */ /* 0x000fce0008000f00 */
.L_x_140:
[----:B-1----:R1:W2:Y:S02]  /*7a60*/  SYNCS.PHASECHK.TRANS64.TRYWAIT P0, [R0+URZ], R3 ;  /* 0x00000003000075a7 */ /* 0x0022a400080011ff */
[----:B--2---:R-:W-:Y:S05]  /*7a70*/  @!P0 NANOSLEEP.SYNCS 0x989680 ;  /* 0x009896800000895d */ /* 0x004fea0003900000 */
[----:B------:R-:W2:Y:S02]  /*7a80*/  @!P0 SYNCS.PHASECHK.TRANS64 P0, [R0+URZ], R3 ;  /* 0x00000003000085a7 */ /* 0x000ea400080010ff */
[----:B--2---:R-:W-:Y:S05]  /*7a90*/  @!P0 BRA `(.L_x_140) ;  /* 0xfffffffc00f08947 */ /* 0x004fea000383ffff */
[----:B------:R-:W-:Y:S05]  /*7aa0*/  BRA `(.L_x_141) ;  /* 0xffffffb000d47947 */ /* 0x000fea000383ffff */
.L_x_50:
[----:B------:R-:W-:-:S07]  /*7ab0*/  MOV R0, UR4 ;  /* 0x0000000400007c02 */ /* 0x000fce0008000f00 */
.L_x_142:
[----:B-1----:R1:W2:Y:S02]  /*7ac0*/  SYNCS.PHASECHK.TRANS64.TRYWAIT P0, [R0+URZ], R3 ;  /* 0x00000003000075a7 */ /* 0x0022a400080011ff */
[----:B--2---:R-:W-:Y:S05]  /*7ad0*/  @!P0 NANOSLEEP.SYNCS 0x989680 ;  /* 0x009896800000895d */ /* 0x004fea0003900000 */
[----:B------:R-:W2:Y:S02]  /*7ae0*/  @!P0 SYNCS.PHASECHK.TRANS64 P0, [R0+URZ], R3 ;  /* 0x00000003000085a7 */ /* 0x000ea400080010ff */
[----:B--2---:R-:W-:Y:S05]  /*7af0*/  @!P0 BRA `(.L_x_142) ;  /* 0xfffffffc00f08947 */ /* 0x004fea000383ffff */
[----:B------:R-:W-:Y:S05]  /*7b00*/  BRA `(.L_x_143) ;  /* 0xffffffb000e07947 */ /* 0x000fea000383ffff */
.L_x_51:
[----:B------:R-:W-:-:S07]  /*7b10*/  MOV R0, UR4 ;  /* 0x0000000400007c02 */ /* 0x000fce0008000f00 */
.L_x_144:
[----:B-1----:R1:W2:Y:S02]  /*7b20*/  SYNCS.PHASECHK.TRANS64.TRYWAIT P0, [R0+URZ], R3 ;  /* 0x00000003000075a7 */ /* 0x0022a400080011ff */
[----:B--2---:R-:W-:Y:S05]  /*7b30*/  @!P0 NANOSLEEP.SYNCS 0x989680 ;  /* 0x009896800000895d */ /* 0x004fea0003900000 */
[----:B------:R-:W2:Y:S02]  /*7b40*/  @!P0 SYNCS.PHASECHK.TRANS64 P0, [R0+URZ], R3 ;  /* 0x00000003000085a7 */ /* 0x000ea400080010ff */
[----:B--2---:R-:W-:Y:S05]  /*7b50*/  @!P0 BRA `(.L_x_144) ;  /* 0xfffffffc00f08947 */ /* 0x004fea000383ffff */
[----:B------:R-:W-:Y:S05]  /*7b60*/  BRA `(.L_x_145) ;  /* 0xffffffb000ec7947 */ /* 0x000fea000383ffff */
.L_x_52:
[----:B------:R-:W-:-:S07]  /*7b70*/  MOV R0, UR4 ;  /* 0x0000000400007c02 */ /* 0x000fce0008000f00 */
.L_x_146:
[----:B-1----:R1:W2:Y:S02]  /*7b80*/  SYNCS.PHASECHK.TRANS64.TRYWAIT P0, [R0+URZ], R3 ;  /* 0x00000003000075a7 */ /* 0x0022a400080011ff */
[----:B--2---:R-:W-:Y:S05]  /*7b90*/  @!P0 NANOSLEEP.SYNCS 0x989680 ;  /* 0x009896800000895d */ /* 0x004fea0003900000 */
[----:B------:R-:W2:Y:S02]  /*7ba0*/  @!P0 SYNCS.PHASECHK.TRANS64 P0, [R0+URZ], R3 ;  /* 0x00000003000085a7 */ /* 0x000ea400080010ff */
[----:B--2---:R-:W-:Y:S05]  /*7bb0*/  @!P0 BRA `(.L_x_146) ;  /* 0xfffffffc00f08947 */ /* 0x004fea000383ffff */
[----:B------:R-:W-:Y:S05]  /*7bc0*/  BRA `(.L_x_147) ;  /* 0xffffffb000f87947 */ /* 0x000fea000383ffff */
.L_x_53:
[----:B------:R-:W-:-:S07]  /*7bd0*/  MOV R0, UR4 ;  /* 0x0000000400007c02 */ /* 0x000fce0008000f00 */
.L_x_148:
[----:B-1----:R1:W2:Y:S02]  /*7be0*/  SYNCS.PHASECHK.TRANS64.TRYWAIT P0, [R0+URZ], R3 ;  /* 0x00000003000075a7 */ /* 0x0022a400080011ff */
[----:B--2---:R-:W-:Y:S05]  /*7bf0*/  @!P0 NANOSLEEP.SYNCS 0x989680 ;  /* 0x009896800000895d */ /* 0x004fea0003900000 */
[----:B------:R-:W2:Y:S02]  /*7c00*/  @!P0 SYNCS.PHASECHK.TRANS64 P0, [R0+URZ], R3 ;  /* 0x00000003000085a7 */ /* 0x000ea400080010ff */
[----:B--2---:R-:W-:Y:S05]  /*7c10*/  @!P0 BRA `(.L_x_148) ;  /* 0xfffffffc00f08947 */ /* 0x004fea000383ffff */
[----:B------:R-:W-:Y:S05]  /*7c20*/  BRA `(.L_x_149) ;  /* 0xffffffb400047947 */ /* 0x000fea000383ffff */
.L_x_54:
[----:B------:R-:W-:-:S07]  /*7c30*/  MOV R0, UR4 ;  /* 0x0000000400007c02 */ /* 0x000fce0008000f00 */
.L_x_150:
[----:B-1----:R1:W2:Y:S02]  /*7c40*/  SYNCS.PHASECHK.TRANS64.TRYWAIT P0, [R0+URZ], R3 ;  /* 0x00000003000075a7 */ /* 0x0022a400080011ff */
[----:B--2---:R-:W-:Y:S05]  /*7c50*/  @!P0 NANOSLEEP.SYNCS 0x989680 ;  /* 0x009896800000895d */ /* 0x004fea0003900000 */
[----:B------:R-:W2:Y:S02]  /*7c60*/  @!P0 SYNCS.PHASECHK.TRANS64 P0, [R0+URZ], R3 ;  /* 0x00000003000085a7 */ /* 0x000ea400080010ff */
[----:B--2---:R-:W-:Y:S05]  /*7c70*/  @!P0 BRA `(.L_x_150) ;  /* 0xfffffffc00f08947 */ /* 0x004fea000383ffff */
[----:B------:R-:W-:Y:S05]  /*7c80*/  BRA `(.L_x_151) ;  /* 0xffffffb400107947 */ /* 0x000fea000383ffff */
.L_x_55:
[----:B------:R-:W-:-:S07]  /*7c90*/  MOV R0, UR4 ;  /* 0x0000000400007c02 */ /* 0x000fce0008000f00 */
.L_x_152:
[----:B-1----:R1:W2:Y:S02]  /*7ca0*/  SYNCS.PHASECHK.TRANS64.TRYWAIT P0, [R0+URZ], R3 ;  /* 0x00000003000075a7 */ /* 0x0022a400080011ff */
[----:B--2---:R-:W-:Y:S05]  /*7cb0*/  @!P0 NANOSLEEP.SYNCS 0x989680 ;  /* 0x009896800000895d */ /* 0x004fea0003900000 */
[----:B------:R-:W2:Y:S02]  /*7cc0*/  @!P0 SYNCS.PHASECHK.TRANS64 P0, [R0+URZ], R3 ;  /* 0x00000003000085a7 */ /* 0x000ea400080010ff */
[----:B--2---:R-:W-:Y:S05]  /*7cd0*/  @!P0 BRA `(.L_x_152) ;  /* 0xfffffffc00f08947 */ /* 0x004fea000383ffff */
[----:B------:R-:W-:Y:S05]  /*7ce0*/  BRA `(.L_x_153) ;  /* 0xffffffb4001c7947 */ /* 0x000fea000383ffff */
.L_x_56:
[----:B------:R-:W-:-:S07]  /*7cf0*/  MOV R0, UR4 ;  /* 0x0000000400007c02 */ /* 0x000fce0008000f00 */
.L_x_154:
[----:B-1----:R1:W2:Y:S02]  /*7d00*/  SYNCS.PHASECHK.TRANS64.TRYWAIT P0, [R0+URZ], R3 ;  /* 0x00000003000075a7 */ /* 0x0022a400080011ff */
[----:B--2---:R-:W-:Y:S05]  /*7d10*/  @!P0 NANOSLEEP.SYNCS 0x989680 ;  /* 0x009896800000895d */ /* 0x004fea0003900000 */
[----:B------:R-:W2:Y:S02]  /*7d20*/  @!P0 SYNCS.PHASECHK.TRANS64 P0, [R0+URZ], R3 ;  /* 0x00000003000085a7 */ /* 0x000ea400080010ff */
[----:B--2---:R-:W-:Y:S05]  /*7d30*/  @!P0 BRA `(.L_x_154) ;  /* 0xfffffffc00f08947 */ /* 0x004fea000383ffff */
[----:B------:R-:W-:Y:S05]  /*7d40*/  BRA `(.L_x_155) ;  /* 0xffffffb400287947 */ /* 0x000fea000383ffff */
.L_x_57:
[----:B------:R-:W-:-:S07]  /*7d50*/  MOV R0, UR4 ;  /* 0x0000000400007c02 */ /* 0x000fce0008000f00 */
.L_x_156:
[----:B-1----:R1:W2:Y:S02]  /*7d60*/  SYNCS.PHASECHK.TRANS64.TRYWAIT P0, [R0+URZ], R3 ;  /* 0x00000003000075a7 */ /* 0x0022a400080011ff */
[----:B--2---:R-:W-:Y:S05]  /*7d70*/  @!P0 NANOSLEEP.SYNCS 0x989680 ;  /* 0x009896800000895d */ /* 0x004fea0003900000 */
[----:B------:R-:W2:Y:S02]  /*7d80*/  @!P0 SYNCS.PHASECHK.TRANS64 P0, [R0+URZ], R3 ;  /* 0x00000003000085a7 */ /* 0x000ea400080010ff */
[----:B--2---:R-:W-:Y:S05]  /*7d90*/  @!P0 BRA `(.L_x_156) ;  /* 0xfffffffc00f08947 */ /* 0x004fea000383ffff */
[----:B------:R-:W-:Y:S05]  /*7da0*/  BRA `(.L_x_157) ;  /* 0xffffffb400347947 */ /* 0x000fea000383ffff */
.L_x_58:
[----:B------:R-:W-:-:S07]  /*7db0*/  MOV R0, UR4 ;  /* 0x0000000400007c02 */ /* 0x000fce0008000f00 */
.L_x_158:
[----:B-1----:R1:W2:Y:S02]  /*7dc0*/  SYNCS.PHASECHK.TRANS64.TRYWAIT P0, [R0+URZ], R3 ;  /* 0x00000003000075a7 */ /* 0x0022a400080011ff */
[----:B--2---:R-:W-:Y:S05]  /*7dd0*/  @!P0 NANOSLEEP.SYNCS 0x989680 ;  /* 0x009896800000895d */ /* 0x004fea0003900000 */
[----:B------:R-:W2:Y:S02]  /*7de0*/  @!P0 SYNCS.PHASECHK.TRANS64 P0, [R0+URZ], R3 ;  /* 0x00000003000085a7 */ /* 0x000ea400080010ff */
[----:B--2---:R-:W-:Y:S05]  /*7df0*/  @!P0 BRA `(.L_x_158) ;  /* 0xfffffffc00f08947 */ /* 0x004fea000383ffff */
[----:B------:R-:W-:Y:S05]  /*7e00*/  BRA `(.L_x_159) ;  /* 0xffffffb400407947 */ /* 0x000fea000383ffff */
.L_x_59:
[----:B------:R-:W-:-:S07]  /*7e10*/  MOV R0, UR4 ;  /* 0x0000000400007c02 */ /* 0x000fce0008000f00 */
.L_x_160:
[----:B-1----:R1:W2:Y:S02]  /*7e20*/  SYNCS.PHASECHK.TRANS64.TRYWAIT P0, [R0+URZ], R3 ;  /* 0x00000003000075a7 */ /* 0x0022a400080011ff */
[----:B--2---:R-:W-:Y:S05]  /*7e30*/  @!P0 NANOSLEEP.SYNCS 0x989680 ;  /* 0x009896800000895d */ /* 0x004fea0003900000 */
[----:B------:R-:W2:Y:S02]  /*7e40*/  @!P0 SYNCS.PHASECHK.TRANS64 P0, [R0+URZ], R3 ;  /* 0x00000003000085a7 */ /* 0x000ea400080010ff */
[----:B--2---:R-:W-:Y:S05]  /*7e50*/  @!P0 BRA `(.L_x_160) ;  /* 0xfffffffc00f08947 */ /* 0x004fea000383ffff */
[----:B------:R-:W-:Y:S05]  /*7e60*/  BRA `(.L_x_161) ;  /* 0xffffffb4004c7947 */ /* 0x000fea000383ffff */
.L_x_60:
[----:B------:R-:W-:-:S07]  /*7e70*/  MOV R0, UR4 ;  /* 0x0000000400007c02 */ /* 0x000fce0008000f00 */
.L_x_162:
[----:B-1----:R1:W2:Y:S02]  /*7e80*/  SYNCS.PHASECHK.TRANS64.TRYWAIT P0, [R0+URZ], R3 ;  /* 0x00000003000075a7 */ /* 0x0022a400080011ff */
[----:B--2---:R-:W-:Y:S05]  /*7e90*/  @!P0 NANOSLEEP.SYNCS 0x989680 ;  /* 0x009896800000895d */ /* 0x004fea0003900000 */
[----:B------:R-:W2:Y:S02]  /*7ea0*/  @!P0 SYNCS.PHASECHK.TRANS64 P0, [R0+URZ], R3 ;  /* 0x00000003000085a7 */ /* 0x000ea400080010ff */
[----:B--2---:R-:W-:Y:S05]  /*7eb0*/  @!P0 BRA `(.L_x_162) ;  /* 0xfffffffc00f08947 */ /* 0x004fea000383ffff */
[----:B------:R-:W-:Y:S05]  /*7ec0*/  BRA `(.L_x_163) ;  /* 0xffffffb400587947 */ /* 0x000fea000383ffff */
.L_x_61:
[----:B------:R-:W-:-:S07]  /*7ed0*/  MOV R0, UR4 ;  /* 0x0000000400007c02 */ /* 0x000fce0008000f00 */
.L_x_164:
[----:B-1----:R1:W2:Y:S02]  /*7ee0*/  SYNCS.PHASECHK.TRANS64.TRYWAIT P0, [R0+URZ], R3 ;  /* 0x00000003000075a7 */ /* 0x0022a400080011ff */
[----:B--2---:R-:W-:Y:S05]  /*7ef0*/  @!P0 NANOSLEEP.SYNCS 0x989680 ;  /* 0x009896800000895d */ /* 0x004fea0003900000 */
[----:B------:R-:W2:Y:S02]  /*7f00*/  @!P0 SYNCS.PHASECHK.TRANS64 P0, [R0+URZ], R3 ;  /* 0x00000003000085a7 */ /* 0x000ea400080010ff */
[----:B--2---:R-:W-:Y:S05]  /*7f10*/  @!P0 BRA `(.L_x_164) ;  /* 0xfffffffc00f08947 */ /* 0x004fea000383ffff */
[----:B------:R-:W-:Y:S05]  /*7f20*/  BRA `(.L_x_165) ;  /* 0xffffffb400647947 */ /* 0x000fea000383ffff */
.L_x_62:
[----:B------:R-:W-:-:S07]  /*7f30*/  MOV R0, UR4 ;  /* 0x0000000400007c02 */ /* 0x000fce0008000f00 */
.L_x_166:
[----:B-1----:R1:W2:Y:S02]  /*7f40*/  SYNCS.PHASECHK.TRANS64.TRYWAIT P0, [R0+URZ], R3 ;  /* 0x00000003000075a7 */ /* 0x0022a400080011ff */
[----:B--2---:R-:W-:Y:S05]  /*7f50*/  @!P0 NANOSLEEP.SYNCS 0x989680 ;  /* 0x009896800000895d */ /* 0x004fea0003900000 */
[----:B------:R-:W2:Y:S02]  /*7f60*/  @!P0 SYNCS.PHASECHK.TRANS64 P0, [R0+URZ], R3 ;  /* 0x00000003000085a7 */ /* 0x000ea400080010ff */
[----:B--2---:R-:W-:Y:S05]  /*7f70*/  @!P0 BRA `(.L_x_166) ;  /* 0xfffffffc00f08947 */ /* 0x004fea000383ffff */
[----:B------:R-:W-:Y:S05]  /*7f80*/  BRA `(.L_x_167) ;  /* 0xffffffb400707947 */ /* 0x000fea000383ffff */
.L_x_63:
[----:B------:R-:W-:-:S07]  /*7f90*/  MOV R0, UR4 ;  /* 0x0000000400007c02 */ /* 0x000fce0008000f00 */
.L_x_168:
[----:B-1----:R1:W2:Y:S02]  /*7fa0*/  SYNCS.PHASECHK.TRANS64.TRYWAIT P0, [R0+URZ], R3 ;  /* 0x00000003000075a7 */ /* 0x0022a400080011ff */
[----:B--2---:R-:W-:Y:S05]  /*7fb0*/  @!P0 NANOSLEEP.SYNCS 0x989680 ;  /* 0x009896800000895d */ /* 0x004fea0003900000 */
[----:B------:R-:W2:Y:S02]  /*7fc0*/  @!P0 SYNCS.PHASECHK.TRANS64 P0, [R0+URZ], R3 ;  /* 0x00000003000085a7 */ /* 0x000ea400080010ff */
[----:B--2---:R-:W-:Y:S05]  /*7fd0*/  @!P0 BRA `(.L_x_168) ;  /* 0xfffffffc00f08947 */ /* 0x004fea000383ffff */
[----:B------:R-:W-:Y:S05]  /*7fe0*/  BRA `(.L_x_169) ;  /* 0xffffffb4007c7947 */ /* 0x000fea000383ffff */
.L_x_64:
[----:B------:R-:W-:-:S07]  /*7ff0*/  MOV R0, UR4 ;  /* 0x0000000400007c02 */ /* 0x000fce0008000f00 */
.L_x_170:
[----:B-1----:R1:W2:Y:S02]  /*8000*/  SYNCS.PHASECHK.TRANS64.TRYWAIT P0, [R0+URZ], R3 ;  /* 0x00000003000075a7 */ /* 0x0022a400080011ff */
[----:B--2---:R-:W-:Y:S05]  /*8010*/  @!P0 NANOSLEEP.SYNCS 0x989680 ;  /* 0x009896800000895d */ /* 0x004fea0003900000 */
[----:B------:R-:W2:Y:S02]  /*8020*/  @!P0 SYNCS.PHASECHK.TRANS64 P0, [R0+URZ], R3 ;  /* 0x00000003000085a7 */ /* 0x000ea400080010ff */
[----:B--2---:R-:W-:Y:S05]  /*8030*/  @!P0 BRA `(.L_x_170) ;  /* 0xfffffffc00f08947 */ /* 0x004fea000383ffff */
[----:B------:R-:W-:Y:S05]  /*8040*/  BRA `(.L_x_171) ;  /* 0xffffffb400887947 */ /* 0x000fea000383ffff */
.L_x_65:
[----:B------:R-:W-:-:S07]  /*8050*/  MOV R0, UR4 ;  /* 0x0000000400007c02 */ /* 0x000fce0008000f00 */
.L_x_172:
[----:B-1----:R1:W2:Y:S02]  /*8060*/  SYNCS.PHASECHK.TRANS64.TRYWAIT P0, [R0+URZ], R3 ;  /* 0x00000003000075a7 */ /* 0x0022a400080011ff */
[----:B--2---:R-:W-:Y:S05]  /*8070*/  @!P0 NANOSLEEP.SYNCS 0x989680 ;  /* 0x009896800000895d */ /* 0x004fea0003900000 */
[----:B------:R-:W2:Y:S02]  /*8080*/  @!P0 SYNCS.PHASECHK.TRANS64 P0, [R0+URZ], R3 ;  /* 0x00000003000085a7 */ /* 0x000ea400080010ff */
[----:B--2---:R-:W-:Y:S05]  /*8090*/  @!P0 BRA `(.L_x_172) ;  /* 0xfffffffc00f08947 */ /* 0x004fea000383ffff */
[----:B------:R-:W-:Y:S05]  /*80a0*/  BRA `(.L_x_173) ;  /* 0xffffffb400947947 */ /* 0x000fea000383ffff */
.L_x_66:
[----:B------:R-:W-:-:S07]  /*80b0*/  MOV R0, UR4 ;  /* 0x0000000400007c02 */ /* 0x000fce0008000f00 */
.L_x_174:
[----:B-1----:R1:W2:Y:S02]  /*80c0*/  SYNCS.PHASECHK.TRANS64.TRYWAIT P0, [R0+URZ], R3 ;  /* 0x00000003000075a7 */ /* 0x0022a400080011ff */
[----:B--2---:R-:W-:Y:S05]  /*80d0*/  @!P0 NANOSLEEP.SYNCS 0x989680 ;  /* 0x009896800000895d */ /* 0x004fea0003900000 */
[----:B------:R-:W2:Y:S02]  /*80e0*/  @!P0 SYNCS.PHASECHK.TRANS64 P0, [R0+URZ], R3 ;  /* 0x00000003000085a7 */ /* 0x000ea400080010ff */
[----:B--2---:R-:W-:Y:S05]  /*80f0*/  @!P0 BRA `(.L_x_174) ;  /* 0xfffffffc00f08947 */ /* 0x004fea000383ffff */
[----:B------:R-:W-:Y:S05]  /*8100*/  BRA `(.L_x_175) ;  /* 0xffffffb400a07947 */ /* 0x000fea000383ffff */
.L_x_67:
[----:B------:R-:W-:-:S07]  /*8110*/  MOV R0, UR4 ;  /* 0x0000000400007c02 */ /* 0x000fce0008000f00 */
.L_x_176:
[----:B-1----:R1:W2:Y:S02]  /*8120*/  SYNCS.PHASECHK.TRANS64.TRYWAIT P0, [R0+URZ], R3 ;  /* 0x00000003000075a7 */ /* 0x0022a400080011ff */
[----:B--2---:R-:W-:Y:S05]  /*8130*/  @!P0 NANOSLEEP.SYNCS 0x989680 ;  /* 0x009896800000895d */ /* 0x004fea0003900000 */
[----:B------:R-:W2:Y:S02]  /*8140*/  @!P0 SYNCS.PHASECHK.TRANS64 P0, [R0+URZ], R3 ;  /* 0x00000003000085a7 */ /* 0x000ea400080010ff */
[----:B--2---:R-:W-:Y:S05]  /*8150*/  @!P0 BRA `(.L_x_176) ;  /* 0xfffffffc00f08947 */ /* 0x004fea000383ffff */
[----:B------:R-:W-:Y:S05]  /*8160*/  BRA `(.L_x_177) ;  /* 0xffffffb400ac7947 */ /* 0x000fea000383ffff */
.L_x_68:
[----:B------:R-:W-:-:S07]  /*8170*/  MOV R0, UR4 ;  /* 0x0000000400007c02 */ /* 0x000fce0008000f00 */
.L_x_178:
[----:B-1----:R1:W2:Y:S02]  /*8180*/  SYNCS.PHASECHK.TRANS64.TRYWAIT P0, [R0+URZ], R3 ;  /* 0x00000003000075a7 */ /* 0x0022a400080011ff */
[----:B--2---:R-:W-:Y:S05]  /*8190*/  @!P0 NANOSLEEP.SYNCS 0x989680 ;  /* 0x009896800000895d */ /* 0x004fea0003900000 */
[----:B------:R-:W2:Y:S02]  /*81a0*/  @!P0 SYNCS.PHASECHK.TRANS64 P0, [R0+URZ], R3 ;  /* 0x00000003000085a7 */ /* 0x000ea400080010ff */
[----:B--2---:R-:W-:Y:S05]  /*81b0*/  @!P0 BRA `(.L_x_178) ;  /* 0xfffffffc00f08947 */ /* 0x004fea000383ffff */
[----:B------:R-:W-:Y:S05]  /*81c0*/  BRA `(.L_x_179) ;  /* 0xffffffb400b87947 */ /* 0x000fea000383ffff */
.L_x_69:
[----:B------:R-:W-:-:S07]  /*81d0*/  MOV R0, UR4 ;  /* 0x0000000400007c02 */ /* 0x000fce0008000f00 */
.L_x_180:
[----:B-1----:R1:W2:Y:S02]  /*81e0*/  SYNCS.PHASECHK.TRANS64.TRYWAIT P0, [R0+URZ], R3 ;  /* 0x00000003000075a7 */ /* 0x0022a400080011ff */
[----:B--2---:R-:W-:Y:S05]  /*81f0*/  @!P0 NANOSLEEP.SYNCS 0x989680 ;  /* 0x009896800000895d */ /* 0x004fea0003900000 */
[----:B------:R-:W2:Y:S02]  /*8200*/  @!P0 SYNCS.PHASECHK.TRANS64 P0, [R0+URZ], R3 ;  /* 0x00000003000085a7 */ /* 0x000ea400080010ff */
[----:B--2---:R-:W-:Y:S05]  /*8210*/  @!P0 BRA `(.L_x_180) ;  /* 0xfffffffc00f08947 */ /* 0x004fea000383ffff */
[----:B------:R-:W-:Y:S05]  /*8220*/  BRA `(.L_x_181) ;  /* 0xffffffb400c47947 */ /* 0x000fea000383ffff */
.L_x_72:
[----:B--2---:R2:W3:Y:S02]  /*8230*/  SYNCS.PHASECHK.TRANS64.TRYWAIT P0, [R2+URZ+0x230], R4 ;  /* 0x00023004020075a7 */ /* 0x0044e400080011ff */
[----:B---3--:R-:W-:Y:S05]  /*8240*/  @!P0 NANOSLEEP.SYNCS 0x989680 ;  /* 0x009896800000895d */ /* 0x008fea0003900000 */
[----:B------:R-:W3:Y:S02]  /*8250*/  @!P0 SYNCS.PHASECHK.TRANS64 P0, [R2+URZ+0x230], R4 ;  /* 0x00023004020085a7 */ /* 0x000ee400080010ff */
[----:B---3--:R-:W-:Y:S05]  /*8260*/  @!P0 BRA `(.L_x_72) ;  /* 0xfffffffc00f08947 */ /* 0x008fea000383ffff */
[----:B------:R-:W-:Y:S05]  /*8270*/  BRA `(.L_x_182) ;  /* 0xffffffb800207947 */ /* 0x000fea000383ffff */
.L_x_73:
[----:B------:R-:W-:-:S07]  /*8280*/  MOV R2, UR5 ;  /* 0x0000000500027c02 */ /* 0x000fce0008000f00 */
.L_x_183:
[----:B--2---:R2:W3:Y:S02]  /*8290*/  SYNCS.PHASECHK.TRANS64.TRYWAIT P0, [R2+URZ+0x1e0], R5 ;  /* 0x0001e005020075a7 */ /* 0x0044e400080011ff */
[----:B---3--:R-:W-:Y:S05]  /*82a0*/  @!P0 NANOSLEEP.SYNCS 0x989680 ;  /* 0x009896800000895d */ /* 0x008fea0003900000 */
[----:B------:R-:W3:Y:S02]  /*82b0*/  @!P0 SYNCS.PHASECHK.TRANS64 P0, [R2+URZ+0x1e0], R5 ;  /* 0x0001e005020085a7 */ /* 0x000ee400080010ff */
[----:B---3--:R-:W-:Y:S05]  /*82c0*/  @!P0 BRA `(.L_x_183) ;  /* 0xfffffffc00f08947 */ /* 0x008fea000383ffff */
[----:B------:R-:W-:Y:S05]  /*82d0*/  BRA `(.L_x_184) ;  /* 0xffffffb800307947 */ /* 0x000fea000383ffff */
.L_x_74:
[----:B--2---:R2:W3:Y:S02]  /*82e0*/  SYNCS.PHASECHK.TRANS64.TRYWAIT P1, [R2+URZ+0x1d0], R4 ;  /* 0x0001d004020075a7 */ /* 0x0044e400080211ff */
[----:B---3--:R-:W-:Y:S05]  /*82f0*/  @!P1 NANOSLEEP.SYNCS 0x989680 ;  /* 0x009896800000995d */ /* 0x008fea0003900000 */
[----:B------:R-:W3:Y:S02]  /*8300*/  @!P1 SYNCS.PHASECHK.TRANS64 P1, [R2+URZ+0x1d0], R4 ;  /* 0x0001d004020095a7 */ /* 0x000ee400080210ff */
[----:B---3--:R-:W-:Y:S05]  /*8310*/  @!P1 BRA `(.L_x_74) ;  /* 0xfffffffc00f09947 */ /* 0x008fea000383ffff */
[----:B------:R-:W-:Y:S05]  /*8320*/  BRA `(.L_x_185) ;  /* 0xffffffb800607947 */ /* 0x000fea000383ffff */
.L_x_77:
[----:B------:R-:W-:-:S07]  /*8330*/  MOV R0, UR5 ;  /* 0x0000000500007c02 */ /* 0x000fce0008000f00 */
.L_x_186:
[----:B--2---:R2:W3:Y:S02]  /*8340*/  SYNCS.PHASECHK.TRANS64.TRYWAIT P0, [R0+URZ+0x1e0], R2 ;  /* 0x0001e002000075a7 */ /* 0x0044e400080011ff */
[----:B---3--:R-:W-:Y:S05]  /*8350*/  @!P0 NANOSLEEP.SYNCS 0x989680 ;  /* 0x009896800000895d */ /* 0x008fea0003900000 */
[----:B------:R-:W3:Y:S02]  /*8360*/  @!P0 SYNCS.PHASECHK.TRANS64 P0, [R0+URZ+0x1e0], R2 ;  /* 0x0001e002000085a7 */ /* 0x000ee400080010ff */
[----:B---3--:R-:W-:Y:S05]  /*8370*/  @!P0 BRA `(.L_x_186) ;  /* 0xfffffffc00f08947 */ /* 0x008fea000383ffff */
[----:B------:R-:W-:Y:S05]  /*8380*/  BRA `(.L_x_76) ;  /* 0xffffffb800b47947 */ /* 0x000fea000383ffff */
.L_x_84:
[----:B--2---:R2:W3:Y:S02]  /*8390*/  SYNCS.PHASECHK.TRANS64.TRYWAIT P1, [R0+URZ+0x1d0], R2 ;  /* 0x0001d002000075a7 */ /* 0x0044e400080211ff */
[----:B---3--:R-:W-:Y:S05]  /*83a0*/  @!P1 NANOSLEEP.SYNCS 0x989680 ;  /* 0x009896800000995d */ /* 0x008fea0003900000 */
[----:B------:R-:W3:Y:S02]  /*83b0*/  @!P1 SYNCS.PHASECHK.TRANS64 P1, [R0+URZ+0x1d0], R2 ;  /* 0x0001d002000095a7 */ /* 0x000ee400080210ff */
[----:B---3--:R-:W-:Y:S05]  /*83c0*/  @!P1 BRA `(.L_x_84) ;  /* 0xfffffffc00f09947 */ /* 0x008fea000383ffff */
[----:B------:R-:W-:Y:S05]  /*83d0*/  BRA `(.L_x_187) ;  /* 0xffffffc000187947 */ /* 0x000fea000383ffff */
.L_x_85:
[----:B------:R-:W-:-:S07]  /*83e0*/  MOV R2, UR8 ;  /* 0x0000000800027c02 */ /* 0x000fce0008000f00 */
.L_x_188:
[----:B--2---:R2:W3:Y:S02]  /*83f0*/  SYNCS.PHASECHK.TRANS64.TRYWAIT P0, [R2+URZ+0x210], R0 ;  /* 0x00021000020075a7 */ /* 0x0044e400080011ff */
[----:B---3--:R-:W-:Y:S05]  /*8400*/  @!P0 NANOSLEEP.SYNCS 0x989680 ;  /* 0x009896800000895d */ /* 0x008fea0003900000 */
[----:B------:R-:W3:Y:S02]  /*8410*/  @!P0 SYNCS.PHASECHK.TRANS64 P0, [R2+URZ+0x210], R0 ;  /* 0x00021000020085a7 */ /* 0x000ee400080010ff */
[----:B---3--:R-:W-:Y:S05]  /*8420*/  @!P0 BRA `(.L_x_188) ;  /* 0xfffffffc00f08947 */ /* 0x008fea000383ffff */
[----:B------:R-:W-:Y:S05]  /*8430*/  BRA `(.L_x_189) ;  /* 0xffffffc000687947 */ /* 0x000fea000383ffff */
.L_x_88:
[----:B------:R-:W-:Y:S07]  /*8440*/  MOV R0, UR7 ;  /* 0x0000000700007c02 */ /* 0x000fee0008000f00 */
.L_x_190:
[----:B--2---:R2:W3:Y:S02]  /*8450*/  SYNCS.PHASECHK.TRANS64.TRYWAIT P0, [R0+URZ], R2 ;  /* 0x00000002000075a7 */ /* 0x0044e400080011ff */
[----:B---3--:R-:W-:Y:S05]  /*8460*/  @!P0 NANOSLEEP.SYNCS 0x989680 ;  /* 0x009896800000895d */ /* 0x008fea0003900000 */
[----:B------:R-:W3:Y:S02]  /*8470*/  @!P0 SYNCS.PHASECHK.TRANS64 P0, [R0+URZ], R2 ;  /* 0x00000002000085a7 */ /* 0x000ee400080010ff */
[----:B---3--:R-:W-:Y:S05]  /*8480*/  @!P0 BRA `(.L_x_190) ;  /* 0xfffffffc00f08947 */ /* 0x008fea000383ffff */
[----:B------:R-:W-:Y:S05]  /*8490*/  BRA `(.L_x_87) ;  /* 0xffffffc000847947 */ /* 0x000fea000383ffff */
.L_x_91:
[----:B------:R-:W-:-:S07]  /*84a0*/  MOV R0, UR5 ;  /* 0x0000000500007c02 */ /* 0x000fce0008000f00 */
.L_x_191:
[----:B-1----:R1:W3:Y:S02]  /*84b0*/  SYNCS.PHASECHK.TRANS64.TRYWAIT P0, [R0+URZ], R2 ;  /* 0x00000002000075a7 */ /* 0x0022e400080011ff */
[----:B---3--:R-:W-:Y:S05]  /*84c0*/  @!P0 NANOSLEEP.SYNCS 0x989680 ;  /* 0x009896800000895d */ /* 0x008fea0003900000 */
[----:B------:R-:W3:Y:S02]  /*84d0*/  @!P0 SYNCS.PHASECHK.TRANS64 P0, [R0+URZ], R2 ;  /* 0x00000002000085a7 */ /* 0x000ee400080010ff */
[----:B---3--:R-:W-:Y:S05]  /*84e0*/  @!P0 BRA `(.L_x_191) ;  /* 0xfffffffc00f08947 */ /* 0x008fea000383ffff */
[----:B------:R-:W-:Y:S05]  /*84f0*/  BRA `(.L_x_192) ;  /* 0xffffffc400387947 */ /* 0x000fea000383ffff */
.L_x_92:
[----:B------:R-:W-:-:S07]  /*8500*/  MOV R0, UR5 ;  /* 0x0000000500007c02 */ /* 0x000fce0008000f00 */
.L_x_193:
[----:B-1----:R1:W2:Y:S02]  /*8510*/  SYNCS.PHASECHK.TRANS64.TRYWAIT P0, [R0+URZ], R3 ;  /* 0x00000003000075a7 */ /* 0x0022a400080011ff */
[----:B--2---:R-:W-:Y:S05]  /*8520*/  @!P0 NANOSLEEP.SYNCS 0x989680 ;  /* 0x009896800000895d */ /* 0x004fea0003900000 */
[----:B------:R-:W2:Y:S02]  /*8530*/  @!P0 SYNCS.PHASECHK.TRANS64 P0, [R0+URZ], R3 ;  /* 0x00000003000085a7 */ /* 0x000ea400080010ff */
[----:B--2---:R-:W-:Y:S05]  /*8540*/  @!P0 BRA `(.L_x_193) ;  /* 0xfffffffc00f08947 */ /* 0x004fea000383ffff */
[----:B------:R-:W-:Y:S05]  /*8550*/  BRA `(.L_x_194) ;  /* 0xffffffc400447947 */ /* 0x000fea000383ffff */
.L_x_93:
[----:B------:R-:W-:-:S07]  /*8560*/  MOV R0, UR5 ;  /* 0x0000000500007c02 */ /* 0x000fce0008000f00 */
.L_x_195:
[----:B-1----:R1:W2:Y:S02]  /*8570*/  SYNCS.PHASECHK.TRANS64.TRYWAIT P0, [R0+URZ], R3 ;  /* 0x00000003000075a7 */ /* 0x0022a400080011ff */
[----:B--2---:R-:W-:Y:S05]  /*8580*/  @!P0 NANOSLEEP.SYNCS 0x989680 ;  /* 0x009896800000895d */ /* 0x004fea0003900000 */
[----:B------:R-:W2:Y:S02]  /*8590*/  @!P0 SYNCS.PHASECHK.TRANS64 P0, [R0+URZ], R3 ;  /* 0x00000003000085a7 */ /* 0x000ea400080010ff */
[----:B--2---:R-:W-:Y:S05]  /*85a0*/  @!P0 BRA `(.L_x_195) ;  /* 0xfffffffc00f08947 */ /* 0x004fea000383ffff */
[----:B------:R-:W-:Y:S05]  /*85b0*/  BRA `(.L_x_196) ;  /* 0xffffffc400507947 */ /* 0x000fea000383ffff */
.L_x_94:
[----:B-1----:R-:W-:-:S07]  /*85c0*/  MOV R0, UR7 ;  /* 0x0000000700007c02 */ /* 0x002fce0008000f00 */
.L_x_197:
[----:B-1----:R1:W2:Y:S02]  /*85d0*/  SYNCS.PHASECHK.TRANS64.TRYWAIT P0, [R0+URZ], R2 ;  /* 0x00000002000075a7 */ /* 0x0022a400080011ff */
[----:B--2---:R-:W-:Y:S05]  /*85e0*/  @!P0 NANOSLEEP.SYNCS 0x989680 ;  /* 0x009896800000895d */ /* 0x004fea0003900000 */
[----:B------:R-:W2:Y:S02]  /*85f0*/  @!P0 SYNCS.PHASECHK.TRANS64 P0, [R0+URZ], R2 ;  /* 0x00000002000085a7 */ /* 0x000ea400080010ff */
[----:B--2---:R-:W-:Y:S05]  /*8600*/  @!P0 BRA `(.L_x_197) ;  /* 0xfffffffc00f08947 */ /* 0x004fea000383ffff */
[----:B------:R-:W-:Y:S05]  /*8610*/  BRA `(.L_x_198) ;  /* 0xffffffc4005c7947 */ /* 0x000fea000383ffff */
.L_x_99:
[----:B---3--:R3:W4:Y:S02]  /*8620*/  SYNCS.PHASECHK.TRANS64.TRYWAIT P0, [R7+URZ+0x1d0], R0 ;  /* 0x0001d000070075a7 */ /* 0x00872400080011ff */
[----:B----4-:R-:W-:Y:S05]  /*8630*/  @!P0 NANOSLEEP.SYNCS 0x989680 ;  /* 0x009896800000895d */ /* 0x010fea0003900000 */
[----:B------:R-:W4:Y:S02]  /*8640*/  @!P0 SYNCS.PHASECHK.TRANS64 P0, [R7+URZ+0x1d0], R0 ;  /* 0x0001d000070085a7 */ /* 0x000f2400080010ff */
[----:B----4-:R-:W-:Y:S05]  /*8650*/  @!P0 BRA `(.L_x_99) ;  /* 0xfffffffc00f08947 */ /* 0x010fea000383ffff */
[----:B------:R-:W-:Y:S05]  /*8660*/  BRA `(.L_x_199) ;  /* 0xffffffc8006c7947 */ /* 0x000fea000383ffff */
.L_x_102:
[----:B-1----:R-:W-:Y:S07]  /*8670*/  MOV R0, UR19 ;  /* 0x0000001300007c02 */ /* 0x002fee0008000f00 */
.L_x_200:
[----:B-1----:R1:W3:Y:S02]  /*8680*/  SYNCS.PHASECHK.TRANS64.TRYWAIT P2, [R0+URZ+0x1c8], R7 ;  /* 0x0001c807000075a7 */ /* 0x0022e400080411ff */
[----:B---3--:R-:W-:Y:S05]  /*8690*/  @!P2 NANOSLEEP.SYNCS 0x989680 ;  /* 0x009896800000a95d */ /* 0x008fea0003900000 */
[----:B------:R-:W3:Y:S02]  /*86a0*/  @!P2 SYNCS.PHASECHK.TRANS64 P2, [R0+URZ+0x1c8], R7 ;  /* 0x0001c8070000a5a7 */ /* 0x000ee400080410ff */
[----:B---3--:R-:W-:Y:S05]  /*86b0*/  @!P2 BRA `(.L_x_200) ;  /* 0xfffffffc00f0a947 */ /* 0x008fea000383ffff */
[----:B------:R-:W-:Y:S05]  /*86c0*/  BRA `(.L_x_101) ;  /* 0xffffffcc00b47947 */ /* 0x000fea000383ffff */
.L_x_105:
[----:B-1----:R-:W-:Y:S07]  /*86d0*/  MOV R0, UR19 ;  /* 0x0000001300007c02 */ /* 0x002fee0008000f00 */
.L_x_201:
[----:B-1----:R1:W3:Y:S02]  /*86e0*/  SYNCS.PHASECHK.TRANS64.TRYWAIT P0, [R0+URZ+0x1b8], R6 ;  /* 0x0001b806000075a7 */ /* 0x0022e400080011ff */
[----:B---3--:R-:W-:Y:S05]  /*86f0*/  @!P0 NANOSLEEP.SYNCS 0x989680 ;  /* 0x009896800000895d */ /* 0x008fea0003900000 */
[----:B------:R-:W3:Y:S02]  /*8700*/  @!P0 SYNCS.PHASECHK.TRANS64 P0, [R0+URZ+0x1b8], R6 ;  /* 0x0001b806000085a7 */ /* 0x000ee400080010ff */
[----:B---3--:R-:W-:Y:S05]  /*8710*/  @!P0 BRA `(.L_x_201) ;  /* 0xfffffffc00f08947 */ /* 0x008fea000383ffff */
[----:B------:R-:W-:Y:S05]  /*8720*/  BRA `(.L_x_202) ;  /* 0xffffffd000007947 */ /* 0x000fea000383ffff */
.L_x_108:
[----:B---3--:R3:W1:Y:S02]  /*8730*/  SYNCS.PHASECHK.TRANS64.TRYWAIT P0, [R3+URZ+0x1d0], R0 ;  /* 0x0001d000030075a7 */ /* 0x00866400080011ff */
[----:B-1----:R-:W-:Y:S05]  /*8740*/  @!P0 NANOSLEEP.SYNCS 0x989680 ;  /* 0x009896800000895d */ /* 0x002fea0003900000 */
[----:B------:R-:W1:Y:S02]  /*8750*/  @!P0 SYNCS.PHASECHK.TRANS64 P0, [R3+URZ+0x1d0], R0 ;  /* 0x0001d000030085a7 */ /* 0x000e6400080010ff */
[----:B-1----:R-:W-:Y:S05]  /*8760*/  @!P0 BRA `(.L_x_108) ;  /* 0xfffffffc00f08947 */ /* 0x002fea000383ffff */
[----:B------:R-:W-:Y:S05]  /*8770*/  BRA `(.L_x_203) ;  /* 0xffffffd4004c7947 */ /* 0x000fea000383ffff */
.L_x_119:
[----:B-1----:R-:W-:Y:S04]  /*8780*/  MOV R0, UR57 ;  /* 0x0000003900007c02 */ /* 0x002fe80008000f00 */
[----:B------:R1:W2:Y:S03]  /*8790*/  SYNCS.PHASECHK.TRANS64.TRYWAIT P1, [R0+URZ+0x1b0], R4 ;  /* 0x0001b004000075a7 */ /* 0x0002a600080211ff */
[----:B--2---:R-:W-:Y:S05]  /*87a0*/  @!P1 NANOSLEEP.SYNCS 0x989680 ;  /* 0x009896800000995d */ /* 0x004fea0003900000 */
[----:B------:R-:W2:Y:S02]  /*87b0*/  @!P1 SYNCS.PHASECHK.TRANS64 P1, [R0+URZ+0x1b0], R4 ;  /* 0x0001b004000095a7 */ /* 0x000ea400080210ff */
[----:B--2---:R-:W-:Y:S05]  /*87c0*/  @!P1 BRA `(.L_x_119) ;  /* 0xfffffffc00ec9947 */ /* 0x004fea000383ffff */
[----:B------:R-:W-:Y:S05]  /*87d0*/  BRA `(.L_x_118) ;  /* 0xffffffe000707947 */ /* 0x000fea000383ffff */
.L_x_121:
[----:B------:R1:W1:Y:S02]  /*87e0*/  SYNCS.PHASECHK.TRANS64.TRYWAIT P1, [R22+URZ+0x1f0], R3 ;  /* 0x0001f003160075a7 */ /* 0x00026400080211ff */
[----:B-1----:R-:W-:Y:S05]  /*87f0*/  @!P1 NANOSLEEP.SYNCS 0x989680 ;  /* 0x009896800000995d */ /* 0x002fea0003900000 */
[----:B------:R-:W1:Y:S02]  /*8800*/  @!P1 SYNCS.PHASECHK.TRANS64 P1, [R22+URZ+0x1f0], R3 ;  /* 0x0001f003160095a7 */ /* 0x000e6400080210ff */
[----:B-1----:R-:W-:Y:S05]  /*8810*/  @!P1 BRA `(.L_x_121) ;  /* 0xfffffffc00f09947 */ /* 0x002fea000383ffff */
[----:B------:R-:W-:Y:S05]  /*8820*/  BRA `(.L_x_120) ;  /* 0xffffffe000ac7947 */ /* 0x000fea000383ffff */
        .weak           $__internal_0_$__cuda_sm10x_tcgen05_guardrail_trap_col_being_dealloced_not_returned_by_alloc
        .type           $__internal_0_$__cuda_sm10x_tcgen05_guardrail_trap_col_being_dealloced_not_returned_by_alloc,@function
        .size           $__internal_0_$__cuda_sm10x_tcgen05_guardrail_trap_col_being_dealloced_not_returned_by_alloc,($__internal_1_$__cuda_sm10x_tcgen05_guardrail_trap_phase_invalid_during_alloc - $__internal_0_$__cuda_sm10x_tcgen05_guardrail_trap_col_being_dealloced_not_returned_by_alloc)
$__internal_0_$__cuda_sm10x_tcgen05_guardrail_trap_col_being_dealloced_not_returned_by_alloc:
[----:B------:R-:W-:Y:S05]  /*8830*/  BPT.TRAP 0x1 ;  /* 0x000000040000795c */ /* 0x000fea0000300000 */
[----:B------:R-:W-:-:S04]  /*8840*/  HFMA2 R3, -RZ, RZ, 0, 0 ;  /* 0x00000000ff037431 */ /* 0x000fc800000001ff */
[----:B------:R-:W-:Y:S05]  /*8850*/  RET.REL.NODEC R2 `(_ZN7cutlass13device_kernelINS_4gemm6kernel13GemmUniversalIN4cute5tupleIJiiiiEEENS1_10collective13CollectiveMmaINS1_35MainloopSm100TmaUmmaWarpSpecializedILi27ELi2ELi4ENS5_IJNS4_1CILi2EEENSA_ILi4EEENSA_ILi1EEEEEEEENS5_IJNSA_ILi64EEESG_SG_EEENS_12float_e5m2_tENS5_IJlSD_lEEESI_SJ_NS4_8TiledMMAINS4_8MMA_AtomIJNS4_10MMA_TraitsINS4_19SM100_MMA_F8F6F4_SSEJSI_SI_fSG_SG_NS4_17integral_constantINS4_4UMMA5MajorELSQ_0EEESR_NSO_INSP_7ScaleInELSS_0EEEST_EEEEEENS4_6LayoutINS5_IJSD_SD_SD_EEENS5_IJNSA_ILi0EEESY_SY_EEEEENS5_IJNS4_10UnderscoreES11_S11_EEEEENS4_23SM90_TMA_LOAD_MULTICASTENS4_14ComposedLayoutINS4_7SwizzleILi2ELi4ELi3EEENS4_18smem_ptr_flag_bitsILi8EEENSW_INS5_IJNSA_ILi8EEESG_EEENS5_IJSG_SD_EEEEEEEvNS4_8identityES14_S1E_vS1F_EENS_8epilogue10collective18CollectiveEpilogueINS1H_23Sm100TmaWarpSpecializedILi1ELi1ELi32ELb0ELb0EEEJSH_NS5_IJNSW_ISG_SD_EES1M_EEESI_SJ_SI_SJ_NS1H_6fusion15FusionCallbacksIS1L_NS1O_17LinearCombinationISI_fSI_fLNS_15FloatRoundStyleE2EEESH_S1N_JEEENS4_5SM1004TMEM4LOAD26SM100_TMEM_LOAD_16dp32b32xENS4_13SM90_TMA_LOADES1E_NS4_39AutoVectorizingCopyWithAssumedAlignmentILi128EEENS4_14SM90_TMA_STOREES1E_S20_S20_EEEvvEEEEvNT_6ParamsE) ;  /* 0xffffff7402e87950 */ /* 0x000fea0003c3ffff */
        .weak           $__internal_1_$__cuda_sm10x_tcgen05_guardrail_trap_phase_invalid_during_alloc
        .type           $__internal_1_$__cuda_sm10x_tcgen05_guardrail_trap_phase_invalid_during_alloc,@function
        .size           $__internal_1_$__cuda_sm10x_tcgen05_guardrail_trap_phase_invalid_during_alloc,($__internal_2_$__cuda_sm10x_tcgen05_guardrail_trap_unallocated_columns_being_dealloced - $__internal_1_$__cuda_sm10x_tcgen05_guardrail_trap_phase_invalid_during_alloc)
$__internal_1_$__cuda_sm10x_tcgen05_guardrail_trap_phase_invalid_during_alloc:
[----:B------:R-:W-:Y:S05]  /*8860*/  BPT.TRAP 0x1 ;  /* 0x000000040000795c */ /* 0x000fea0000300000 */
[----:B------:R-:W-:-:S04]  /*8870*/  MOV R5, 0x0 ;  /* 0x0000000000057802 */ /* 0x000fc80000000f00 */
[----:B------:R-:W-:Y:S05]  /*8880*/  RET.REL.NODEC R4 `(_ZN7cutlass13device_kernelINS_4gemm6kernel13GemmUniversalIN4cute5tupleIJiiiiEEENS1_10collective13CollectiveMmaINS1_35MainloopSm100TmaUmmaWarpSpecializedILi27ELi2ELi4ENS5_IJNS4_1CILi2EEENSA_ILi4EEENSA_ILi1EEEEEEEENS5_IJNSA_ILi64EEESG_SG_EEENS_12float_e5m2_tENS5_IJlSD_lEEESI_SJ_NS4_8TiledMMAINS4_8MMA_AtomIJNS4_10MMA_TraitsINS4_19SM100_MMA_F8F6F4_SSEJSI_SI_fSG_SG_NS4_17integral_constantINS4_4UMMA5MajorELSQ_0EEESR_NSO_INSP_7ScaleInELSS_0EEEST_EEEEEENS4_6LayoutINS5_IJSD_SD_SD_EEENS5_IJNSA_ILi0EEESY_SY_EEEEENS5_IJNS4_10UnderscoreES11_S11_EEEEENS4_23SM90_TMA_LOAD_MULTICASTENS4_14ComposedLayoutINS4_7SwizzleILi2ELi4ELi3EEENS4_18smem_ptr_flag_bitsILi8EEENSW_INS5_IJNSA_ILi8EEESG_EEENS5_IJSG_SD_EEEEEEEvNS4_8identityES14_S1E_vS1F_EENS_8epilogue10collective18CollectiveEpilogueINS1H_23Sm100TmaWarpSpecializedILi1ELi1ELi32ELb0ELb0EEEJSH_NS5_IJNSW_ISG_SD_EES1M_EEESI_SJ_SI_SJ_NS1H_6fusion15FusionCallbacksIS1L_NS1O_17LinearCombinationISI_fSI_fLNS_15FloatRoundStyleE2EEESH_S1N_JEEENS4_5SM1004TMEM4LOAD26SM100_TMEM_LOAD_16dp32b32xENS4_13SM90_TMA_LOADES1E_NS4_39AutoVectorizingCopyWithAssumedAlignmentILi128EEENS4_14SM90_TMA_STOREES1E_S20_S20_EEEvvEEEEvNT_6ParamsE) ;  /* 0xffffff7404dc7950 */ /* 0x000fea0003c3ffff */
        .weak           $__internal_2_$__cuda_sm10x_tcgen05_guardrail_trap_unallocated_columns_being_dealloced
        .type           $__internal_2_$__cuda_sm10x_tcgen05_guardrail_trap_unallocated_columns_being_dealloced,@function
        .size           $__internal_2_$__cuda_sm10x_tcgen05_guardrail_trap_unallocated_columns_being_dealloced,(.L_x_205 - $__internal_2_$__cuda_sm10x_tcgen05_guardrail_trap_unallocated_columns_being_dealloced)
$__internal_2_$__cuda_sm10x_tcgen05_guardrail_trap_unallocated_columns_being_dealloced:
[----:B------:R-:W-:Y:S05]  /*8890*/  BPT.TRAP 0x1 ;  /* 0x000000040000795c */ /* 0x000fea0000300000 */
[----:B------:R-:W-:-:S04]  /*88a0*/  HFMA2 R3, -RZ, RZ, 0, 0 ;  /* 0x00000000ff037431 */ /* 0x000fc800000001ff */
[----:B------:R-:W-:Y:S05]  /*88b0*/  RET.REL.NODEC R2 `(_ZN7cutlass13device_kernelINS_4gemm6kernel13GemmUniversalIN4cute5tupleIJiiiiEEENS1_10collective13CollectiveMmaINS1_35MainloopSm100TmaUmmaWarpSpecializedILi27ELi2ELi4ENS5_IJNS4_1CILi2EEENSA_ILi4EEENSA_ILi1EEEEEEEENS5_IJNSA_ILi64EEESG_SG_EEENS_12float_e5m2_tENS5_IJlSD_lEEESI_SJ_NS4_8TiledMMAINS4_8MMA_AtomIJNS4_10MMA_TraitsINS4_19SM100_MMA_F8F6F4_SSEJSI_SI_fSG_SG_NS4_17integral_constantINS4_4UMMA5MajorELSQ_0EEESR_NSO_INSP_7ScaleInELSS_0EEEST_EEEEEENS4_6LayoutINS5_IJSD_SD_SD_EEENS5_IJNSA_ILi0EEESY_SY_EEEEENS5_IJNS4_10UnderscoreES11_S11_EEEEENS4_23SM90_TMA_LOAD_MULTICASTENS4_14ComposedLayoutINS4_7SwizzleILi2ELi4ELi3EEENS4_18smem_ptr_flag_bitsILi8EEENSW_INS5_IJNSA_ILi8EEESG_EEENS5_IJSG_SD_EEEEEEEvNS4_8identityES14_S1E_vS1F_EENS_8epilogue10collective18CollectiveEpilogueINS1H_23Sm100TmaWarpSpecializedILi1ELi1ELi32ELb0ELb0EEEJSH_NS5_IJNSW_ISG_SD_EES1M_EEESI_SJ_SI_SJ_NS1H_6fusion15FusionCallbacksIS1L_NS1O_17LinearCombinationISI_fSI_fLNS_15FloatRoundStyleE2EEESH_S1N_JEEENS4_5SM1004TMEM4LOAD26SM100_TMEM_LOAD_16dp32b32xENS4_13SM90_TMA_LOADES1E_NS4_39AutoVectorizingCopyWithAssumedAlignmentILi128EEENS4_14SM90_TMA_STOREES1E_S20_S20_EEEvvEEEEvNT_6ParamsE) ;  /* 0xffffff7402d07950 */ /* 0x000fea0003c3ffff */
.L_x_204:
[----:B------:R-:W-:-:S00]  /*88c0*/  BRA `(.L_x_204) ;  /* 0xfffffffc00fc7947 */ /* 0x000fc0000383ffff */
[----:B------:R-:W-:-:S00]  /*88d0*/  NOP ;  /* 0x0000000000007918 */ /* 0x000fc00000000000 */
        /* <DEDUP_REMOVED lines=10> */
.L_x_205:


//--------------------- .nv.global.init           --------------------------
	.section	.nv.global.init,"aw",@progbits
.nv.global.init:
	.type		$str$27,@object
	.size		$str$27,($str$28 - $str$27)
$str$27:
        /*0000*/ 	.byte	0x28, 0x61, 0x64, 0x64, 0x72, 0x65, 0x73, 0x73, 0x20, 0x26, 0x20, 0x6d, 0x61, 0x73, 0x6b, 0x29
        /*0010*/ 	.byte	0x20, 0x3d, 0x3d, 0x20, 0x30, 0x00
	.type		$str$28,@object
	.size		$str$28,($str$26 - $str$28)
$str$28:
        /*0016*/ 	.byte	0x2f, 0x74, 0x6d, 0x70, 0x2f, 0x63, 0x75, 0x74, 0x6c, 0x61, 0x73, 0x73, 0x5f, 0x73, 0x77, 0x65
        /*0026*/ 	.byte	0x65, 0x70, 0x5f, 0x73, 0x72, 0x63, 0x2f, 0x69, 0x6e, 0x63, 0x6c, 0x75, 0x64, 0x65, 0x2f, 0x63
        /*0036*/ 	.byte	0x75, 0x74, 0x65, 0x2f, 0x70, 0x6f, 0x69, 0x6e, 0x74, 0x65, 0x72, 0x5f, 0x66, 0x6c, 0x61, 0x67
        /*0046*/ 	.byte	0x67, 0x65, 0x64, 0x2e, 0x68, 0x70, 0x70, 0x00
	.type		$str$26,@object
	.size		$str$26,($str$25 - $str$26)
$str$26:
        /*004e*/ 	.byte	0x2f, 0x74, 0x6d, 0x70, 0x2f, 0x63, 0x75, 0x74, 0x6c, 0x61, 0x73, 0x73, 0x5f, 0x73, 0x77, 0x65
        /*005e*/ 	.byte	0x65, 0x70, 0x5f, 0x73, 0x72, 0x63, 0x2f, 0x69, 0x6e, 0x63, 0x6c, 0x75, 0x64, 0x65, 0x2f, 0x63
        /*006e*/ 	.byte	0x75, 0x74, 0x65, 0x2f, 0x61, 0x74, 0x6f, 0x6d, 0x2f, 0x63, 0x6f, 0x70, 0x79, 0x5f, 0x74, 0x72
        /*007e*/ 	.byte	0x61, 0x69, 0x74, 0x73, 0x5f, 0x73, 0x6d, 0x31, 0x30, 0x30, 0x2e, 0x68, 0x70, 0x70, 0x00
	.type		$str$25,@object
	.size		$str$25,(__unnamed_1 - $str$25)
$str$25:
        /*008d*/ 	.byte	0x28, 0x28, 0x75, 0x69, 0x6e, 0x74, 0x33, 0x32, 0x5f, 0x74, 0x28, 0x74, 0x68, 0x72, 0x65, 0x61
        /*009d*/ 	.byte	0x64, 0x49, 0x64, 0x78, 0x2e, 0x78, 0x29, 0x20, 0x2f, 0x20, 0x33, 0x32, 0x29, 0x20, 0x25, 0x20
        /*00ad*/ 	.byte	0x34, 0x29, 0x20, 0x3d, 0x3d, 0x20, 0x28, 0x28, 0x28, 0x74, 0x6d, 0x65, 0x6d, 0x5f, 0x61, 0x64
        /*00bd*/ 	.byte	0x64, 0x72, 0x20, 0x3e, 0x3e, 0x20, 0x31, 0x36, 0x29, 0x20, 0x2f, 0x20, 0x33, 0x32, 0x29, 0x20
        /*00cd*/ 	.byte	0x25, 0x20, 0x34, 0x29, 0x00
	.type		__unnamed_1,@object
	.size		__unnamed_1,(__unnamed_2 - __unnamed_1)
__unnamed_1:
        /*00d2*/ 	.byte	0x61, 0x75, 0x74, 0x6f, 0x20, 0x63, 0x75, 0x74, 0x65, 0x3a, 0x3a, 0x61, 0x73, 0x5f, 0x70, 0x6f
        /* <DEDUP_REMOVED lines=24> */
        /*0262*/ 	.byte	0x3c, 0x34, 0x30, 0x39, 0x36, 0x3e, 0x3e, 0x3e, 0x3e, 0x5d, 0x00
	.type		__unnamed_2,@object
	.size		__unnamed_2,(.L_2 - __unnamed_2)
__unnamed_2:
        /* <DEDUP_REMOVED lines=40> */
        /*04ed*/ 	.byte	0x74, 0x65, 0x3a, 0x3a, 0x43, 0x3c, 0x30, 0x3e, 0x3e, 0x3e, 0x3e, 0x5d, 0x00
.L_2:


//--------------------- .nv.shared._ZN7cutlass13device_kernelINS_4gemm6kernel13GemmUniversalIN4cute5tupleIJiiiiEEENS1_10collective13CollectiveMmaINS1_35MainloopSm100TmaUmmaWarpSpecializedILi27ELi2ELi4ENS5_IJNS4_1CILi2EEENSA_ILi4EEENSA_ILi1EEEEEEEENS5_IJNSA_ILi64EEESG_SG_EEENS_12float_e5m2_tENS5_IJlSD_lEEESI_SJ_NS4_8TiledMMAINS4_8MMA_AtomIJNS4_10MMA_TraitsINS4_19SM100_MMA_F8F6F4_SSEJSI_SI_fSG_SG_NS4_17integral_constantINS4_4UMMA5MajorELSQ_0EEESR_NSO_INSP_7ScaleInELSS_0EEEST_EEEEEENS4_6LayoutINS5_IJSD_SD_SD_EEENS5_IJNSA_ILi0EEESY_SY_EEEEENS5_IJNS4_10UnderscoreES11_S11_EEEEENS4_23SM90_TMA_LOAD_MULTICASTENS4_14ComposedLayoutINS4_7SwizzleILi2ELi4ELi3EEENS4_18smem_ptr_flag_bitsILi8EEENSW_INS5_IJNSA_ILi8EEESG_EEENS5_IJSG_SD_EEEEEEEvNS4_8identityES14_S1E_vS1F_EENS_8epilogue10collective18CollectiveEpilogueINS1H_23Sm100TmaWarpSpecializedILi1ELi1ELi32ELb0ELb0EEEJSH_NS5_IJNSW_ISG_SD_EES1M_EEESI_SJ_SI_SJ_NS1H_6fusion15FusionCallbacksIS1L_NS1O_17LinearCombinationISI_fSI_fLNS_15FloatRoundStyleE2EEESH_S1N_JEEENS4_5SM1004TMEM4LOAD26SM100_TMEM_LOAD_16dp32b32xENS4_13SM90_TMA_LOADES1E_NS4_39AutoVectorizingCopyWithAssumedAlignmentILi128EEENS4_14SM90_TMA_STOREES1E_S20_S20_EEEvvEEEEvNT_6ParamsE --------------------------
	.section	.nv.shared._ZN7cutlass13device_kernelINS_4gemm6kernel13GemmUniversalIN4cute5tupleIJiiiiEEENS1_10collective13CollectiveMmaINS1_35MainloopSm100TmaUmmaWarpSpecializedILi27ELi2ELi4ENS5_IJNS4_1CILi2EEENSA_ILi4EEENSA_ILi1EEEEEEEENS5_IJNSA_ILi64EEESG_SG_EEENS_12float_e5m2_tENS5_IJlSD_lEEESI_SJ_NS4_8TiledMMAINS4_8MMA_AtomIJNS4_10MMA_TraitsINS4_19SM100_MMA_F8F6F4_SSEJSI_SI_fSG_SG_NS4_17integral_constantINS4_4UMMA5MajorELSQ_0EEESR_NSO_INSP_7ScaleInELSS_0EEEST_EEEEEENS4_6LayoutINS5_IJSD_SD_SD_EEENS5_IJNSA_ILi0EEESY_SY_EEEEENS5_IJNS4_10UnderscoreES11_S11_EEEEENS4_23SM90_TMA_LOAD_MULTICASTENS4_14ComposedLayoutINS4_7SwizzleILi2ELi4ELi3EEENS4_18smem_ptr_flag_bitsILi8EEENSW_INS5_IJNSA_ILi8EEESG_EEENS5_IJSG_SD_EEEEEEEvNS4_8identityES14_S1E_vS1F_EENS_8epilogue10collective18CollectiveEpilogueINS1H_23Sm100TmaWarpSpecializedILi1ELi1ELi32ELb0ELb0EEEJSH_NS5_IJNSW_ISG_SD_EES1M_EEESI_SJ_SI_SJ_NS1H_6fusion15FusionCallbacksIS1L_NS1O_17LinearCombinationISI_fSI_fLNS_15FloatRoundStyleE2EEESH_S1N_JEEENS4_5SM1004TMEM4LOAD26SM100_TMEM_LOAD_16dp32b32xENS4_13SM90_TMA_LOADES1E_NS4_39AutoVectorizingCopyWithAssumedAlignmentILi128EEENS4_14SM90_TMA_STOREES1E_S20_S20_EEEvvEEEEvNT_6ParamsE,"aw",@nobits
	.sectionflags	@""
	.align	16
	.zero		1024


//--------------------- .nv.shared.reserved.0     --------------------------
	.section	.nv.shared.reserved.0,"aw",@nobits
	.weak		__nv_reservedSMEM_offset_0_alias
	.size		__nv_reservedSMEM_offset_0_alias, 0, 64
	.other		__nv_reservedSMEM_offset_0_alias,@"STO_CUDA_RESERVED_SHARED STV_DEFAULT"
__nv_reservedSMEM_offset_0_alias:
	.zero		0
.nv.shared.reserved.0:
	.zero		64
	.weak		__nv_reservedSMEM_tcgen05_partition
	.type		__nv_reservedSMEM_tcgen05_partition,@object
	.size		__nv_reservedSMEM_tcgen05_partition,(.L_0 - __nv_reservedSMEM_tcgen05_partition)
__nv_reservedSMEM_tcgen05_partition:
	.zero		32
.L_0:


//--------------------- .nv.global                --------------------------
	.section	.nv.global,"aw",@nobits
.nv.global:
	.type		_ZN40_INTERNAL_7236154e_4_k_cu_09ef90ec_215604cute1_E,@object
	.size		_ZN40_INTERNAL_7236154e_4_k_cu_09ef90ec_215604cute1_E,(_ZN40_INTERNAL_7236154e_4_k_cu_09ef90ec_215604cuda3std3__45__cpo6cbeginE - _ZN40_INTERNAL_7236154e_4_k_cu_09ef90ec_215604cute1_E)
_ZN40_INTERNAL_7236154e_4_k_cu_09ef90ec_215604cute1_E:
	.zero		1
	.type		_ZN40_INTERNAL_7236154e_4_k_cu_09ef90ec_215604cuda3std3__45__cpo6cbeginE,@object
	.size		_ZN40_INTERNAL_7236154e_4_k_cu_09ef90ec_215604cuda3std3__45__cpo6cbeginE,(_ZN40_INTERNAL_7236154e_4_k_cu_09ef90ec_215604cuda3std3__48in_placeE - _ZN40_INTERNAL_7236154e_4_k_cu_09ef90ec_215604cuda3std3__45__cpo6cbeginE)
_ZN40_INTERNAL_7236154e_4_k_cu_09ef90ec_215604cuda3std3__45__cpo6cbeginE:
	.zero		1
	.type		_ZN40_INTERNAL_7236154e_4_k_cu_09ef90ec_215604cuda3std3__48in_placeE,@object
	.size		_ZN40_INTERNAL_7236154e_4_k_cu_09ef90ec_215604cuda3std3__48in_placeE,(_ZN40_INTERNAL_7236154e_4_k_cu_09ef90ec_215604cuda3std6ranges3__45__cpo9iter_moveE - _ZN40_INTERNAL_7236154e_4_k_cu_09ef90ec_215604cuda3std3__48in_placeE)
_ZN40_INTERNAL_7236154e_4_k_cu_09ef90ec_215604cuda3std3__48in_placeE:
	.zero		1
	.type		_ZN40_INTERNAL_7236154e_4_k_cu_09ef90ec_215604cuda3std6ranges3__45__cpo9iter_moveE,@object
	.size		_ZN40_INTERNAL_7236154e_4_k_cu_09ef90ec_215604cuda3std6ranges3__45__cpo9iter_moveE,(_ZN40_INTERNAL_7236154e_4_k_cu_09ef90ec_215604cuda3std3__45__cpo5beginE - _ZN40_INTERNAL_7236154e_4_k_cu_09ef90ec_215604cuda3std6ranges3__45__cpo9iter_moveE)
_ZN40_INTERNAL_7236154e_4_k_cu_09ef90ec_215604cuda3std6ranges3__45__cpo9iter_moveE:
	.zero		1
	.type		_ZN40_INTERNAL_7236154e_4_k_cu_09ef90ec_215604cuda3std3__45__cpo5beginE,@object
	.size		_ZN40_INTERNAL_7236154e_4_k_cu_09ef90ec_215604cuda3std3__45__cpo5beginE,(_ZN40_INTERNAL_7236154e_4_k_cu_09ef90ec_215604cuda3std3__442_GLOBAL__N__7236154e_4_k_cu_09ef90ec_215606ignoreE - _ZN40_INTERNAL_7236154e_4_k_cu_09ef90ec_215604cuda3std3__45__cpo5beginE)
_ZN40_INTERNAL_7236154e_4_k_cu_09ef90ec_215604cuda3std3__45__cpo5beginE:
	.zero		1
	.type		_ZN40_INTERNAL_7236154e_4_k_cu_09ef90ec_215604cuda3std3__442_GLOBAL__N__7236154e_4_k_cu_09ef90ec_215606ignoreE,@object
	.size		_ZN40_INTERNAL_7236154e_4_k_cu_09ef90ec_215604cuda3std3__442_GLOBAL__N__7236154e_4_k_cu_09ef90ec_215606ignoreE,(_ZN40_INTERNAL_7236154e_4_k_cu_09ef90ec_215604cute7productE - _ZN40_INTERNAL_7236154e_4_k_cu_09ef90ec_215604cuda3std3__442_GLOBAL__N__7236154e_4_k_cu_09ef90ec_215606ignoreE)
_ZN40_INTERNAL_7236154e_4_k_cu_09ef90ec_215604cuda3std3__442_GLOBAL__N__7236154e_4_k_cu_09ef90ec_215606ignoreE:
	.zero		1
	.type		_ZN40_INTERNAL_7236154e_4_k_cu_09ef90ec_215604cute7productE,@object
	.size		_ZN40_INTERNAL_7236154e_4_k_cu_09ef90ec_215604cute7productE,(_ZN40_INTERNAL_7236154e_4_k_cu_09ef90ec_215604cuda3std3__45__cpo3endE - _ZN40_INTERNAL_7236154e_4_k_cu_09ef90ec_215604cute7productE)
_ZN40_INTERNAL_7236154e_4_k_cu_09ef90ec_215604cute7productE:
	.zero		1
	.type		_ZN40_INTERNAL_7236154e_4_k_cu_09ef90ec_215604cuda3std3__45__cpo3endE,@object
	.size		_ZN40_INTERNAL_7236154e_4_k_cu_09ef90ec_215604cuda3std3__45__cpo3endE,(_ZN40_INTERNAL_7236154e_4_k_cu_09ef90ec_215604cuda3std3__419piecewise_constructE - _ZN40_INTERNAL_7236154e_4_k_cu_09ef90ec_215604cuda3std3__45__cpo3endE)
_ZN40_INTERNAL_7236154e_4_k_cu_09ef90ec_215604cuda3std3__45__cpo3endE:
	.zero		1
	.type		_ZN40_INTERNAL_7236154e_4_k_cu_09ef90ec_215604cuda3std3__419piecewise_constructE,@object
	.size		_ZN40_INTERNAL_7236154e_4_k_cu_09ef90ec_215604cuda3std3__419piecewise_constructE,(_ZN40_INTERNAL_7236154e_4_k_cu_09ef90ec_215604cuda3std3__45__cpo4cendE - _ZN40_INTERNAL_7236154e_4_k_cu_09ef90ec_215604cuda3std3__419piecewise_constructE)
_ZN40_INTERNAL_7236154e_4_k_cu_09ef90ec_215604cuda3std3__419piecewise_constructE:
	.zero		1
	.type		_ZN40_INTERNAL_7236154e_4_k_cu_09ef90ec_215604cuda3std3__45__cpo4cendE,@object
	.size		_ZN40_INTERNAL_7236154e_4_k_cu_09ef90ec_215604cuda3std3__45__cpo4cendE,(_ZN40_INTERNAL_7236154e_4_k_cu_09ef90ec_215604cuda3std6ranges3__45__cpo4swapE - _ZN40_INTERNAL_7236154e_4_k_cu_09ef90ec_215604cuda3std3__45__cpo4cendE)
_ZN40_INTERNAL_7236154e_4_k_cu_09ef90ec_215604cuda3std3__45__cpo4cendE:
	.zero		1
	.type		_ZN40_INTERNAL_7236154e_4_k_cu_09ef90ec_215604cuda3std6ranges3__45__cpo4swapE,@object
	.size		_ZN40_INTERNAL_7236154e_4_k_cu_09ef90ec_215604cuda3std6ranges3__45__cpo4swapE,(.L_10 - _ZN40_INTERNAL_7236154e_4_k_cu_09ef90ec_215604cuda3std6ranges3__45__cpo4swapE)
_ZN40_INTERNAL_7236154e_4_k_cu_09ef90ec_215604cuda3std6ranges3__45__cpo4swapE:
	.zero		1
.L_10:


//--------------------- .nv.constant0._ZN7cutlass13device_kernelINS_4gemm6kernel13GemmUniversalIN4cute5tupleIJiiiiEEENS1_10collective13CollectiveMmaINS1_35MainloopSm100TmaUmmaWarpSpecializedILi27ELi2ELi4ENS5_IJNS4_1CILi2EEENSA_ILi4EEENSA_ILi1EEEEEEEENS5_IJNSA_ILi64EEESG_SG_EEENS_12float_e5m2_tENS5_IJlSD_lEEESI_SJ_NS4_8TiledMMAINS4_8MMA_AtomIJNS4_10MMA_TraitsINS4_19SM100_MMA_F8F6F4_SSEJSI_SI_fSG_SG_NS4_17integral_constantINS4_4UMMA5MajorELSQ_0EEESR_NSO_INSP_7ScaleInELSS_0EEEST_EEEEEENS4_6LayoutINS5_IJSD_SD_SD_EEENS5_IJNSA_ILi0EEESY_SY_EEEEENS5_IJNS4_10UnderscoreES11_S11_EEEEENS4_23SM90_TMA_LOAD_MULTICASTENS4_14ComposedLayoutINS4_7SwizzleILi2ELi4ELi3EEENS4_18smem_ptr_flag_bitsILi8EEENSW_INS5_IJNSA_ILi8EEESG_EEENS5_IJSG_SD_EEEEEEEvNS4_8identityES14_S1E_vS1F_EENS_8epilogue10collective18CollectiveEpilogueINS1H_23Sm100TmaWarpSpecializedILi1ELi1ELi32ELb0ELb0EEEJSH_NS5_IJNSW_ISG_SD_EES1M_EEESI_SJ_SI_SJ_NS1H_6fusion15FusionCallbacksIS1L_NS1O_17LinearCombinationISI_fSI_fLNS_15FloatRoundStyleE2EEESH_S1N_JEEENS4_5SM1004TMEM4LOAD26SM100_TMEM_LOAD_16dp32b32xENS4_13SM90_TMA_LOADES1E_NS4_39AutoVectorizingCopyWithAssumedAlignmentILi128EEENS4_14SM90_TMA_STOREES1E_S20_S20_EEEvvEEEEvNT_6ParamsE --------------------------
	.section	.nv.constant0._ZN7cutlass13device_kernelINS_4gemm6kernel13GemmUniversalIN4cute5tupleIJiiiiEEENS1_10collective13CollectiveMmaINS1_35MainloopSm100TmaUmmaWarpSpecializedILi27ELi2ELi4ENS5_IJNS4_1CILi2EEENSA_ILi4EEENSA_ILi1EEEEEEEENS5_IJNSA_ILi64EEESG_SG_EEENS_12float_e5m2_tENS5_IJlSD_lEEESI_SJ_NS4_8TiledMMAINS4_8MMA_AtomIJNS4_10MMA_TraitsINS4_19SM100_MMA_F8F6F4_SSEJSI_SI_fSG_SG_NS4_17integral_constantINS4_4UMMA5MajorELSQ_0EEESR_NSO_INSP_7ScaleInELSS_0EEEST_EEEEEENS4_6LayoutINS5_IJSD_SD_SD_EEENS5_IJNSA_ILi0EEESY_SY_EEEEENS5_IJNS4_10UnderscoreES11_S11_EEEEENS4_23SM90_TMA_LOAD_MULTICASTENS4_14ComposedLayoutINS4_7SwizzleILi2ELi4ELi3EEENS4_18smem_ptr_flag_bitsILi8EEENSW_INS5_IJNSA_ILi8EEESG_EEENS5_IJSG_SD_EEEEEEEvNS4_8identityES14_S1E_vS1F_EENS_8epilogue10collective18CollectiveEpilogueINS1H_23Sm100TmaWarpSpecializedILi1ELi1ELi32ELb0ELb0EEEJSH_NS5_IJNSW_ISG_SD_EES1M_EEESI_SJ_SI_SJ_NS1H_6fusion15FusionCallbacksIS1L_NS1O_17LinearCombinationISI_fSI_fLNS_15FloatRoundStyleE2EEESH_S1N_JEEENS4_5SM1004TMEM4LOAD26SM100_TMEM_LOAD_16dp32b32xENS4_13SM90_TMA_LOADES1E_NS4_39AutoVectorizingCopyWithAssumedAlignmentILi128EEENS4_14SM90_TMA_STOREES1E_S20_S20_EEEvvEEEEvNT_6ParamsE,"a",@progbits
	.sectionflags	@""
	.align	4
.nv.constant0._ZN7cutlass13device_kernelINS_4gemm6kernel13GemmUniversalIN4cute5tupleIJiiiiEEENS1_10collective13CollectiveMmaINS1_35MainloopSm100TmaUmmaWarpSpecializedILi27ELi2ELi4ENS5_IJNS4_1CILi2EEENSA_ILi4EEENSA_ILi1EEEEEEEENS5_IJNSA_ILi64EEESG_SG_EEENS_12float_e5m2_tENS5_IJlSD_lEEESI_SJ_NS4_8TiledMMAINS4_8MMA_AtomIJNS4_10MMA_TraitsINS4_19SM100_MMA_F8F6F4_SSEJSI_SI_fSG_SG_NS4_17integral_constantINS4_4UMMA5MajorELSQ_0EEESR_NSO_INSP_7ScaleInELSS_0EEEST_EEEEEENS4_6LayoutINS5_IJSD_SD_SD_EEENS5_IJNSA_ILi0EEESY_SY_EEEEENS5_IJNS4_10UnderscoreES11_S11_EEEEENS4_23SM90_TMA_LOAD_MULTICASTENS4_14ComposedLayoutINS4_7SwizzleILi2ELi4ELi3EEENS4_18smem_ptr_flag_bitsILi8EEENSW_INS5_IJNSA_ILi8EEESG_EEENS5_IJSG_SD_EEEEEEEvNS4_8identityES14_S1E_vS1F_EENS_8epilogue10collective18CollectiveEpilogueINS1H_23Sm100TmaWarpSpecializedILi1ELi1ELi32ELb0ELb0EEEJSH_NS5_IJNSW_ISG_SD_EES1M_EEESI_SJ_SI_SJ_NS1H_6fusion15FusionCallbacksIS1L_NS1O_17LinearCombinationISI_fSI_fLNS_15FloatRoundStyleE2EEESH_S1N_JEEENS4_5SM1004TMEM4LOAD26SM100_TMEM_LOAD_16dp32b32xENS4_13SM90_TMA_LOADES1E_NS4_39AutoVectorizingCopyWithAssumedAlignmentILi128EEENS4_14SM90_TMA_STOREES1E_S20_S20_EEEvvEEEEvNT_6ParamsE:
	.zero		2944


//--------------------- SYMBOLS --------------------------

	.type		.nv.reservedSmem.offset0,@object
	.size		.nv.reservedSmem.offset0,0x4
	.type		.nv.reservedSmem.cap,@object
	.size		.nv.reservedSmem.cap,0x4
	.type		__assertfail,@function
